//
// Generated by NVIDIA NVVM Compiler
//
// Compiler Build ID: CL-36424714
// Cuda compilation tools, release 13.0, V13.0.88
// Based on NVVM 20.0.0
//

.version 9.0
.target sm_100
.address_size 64

	// .globl	_Z27softmax_uniform_int8_kernelPKfPiii
.global .align 4 .b8 precalc_xorwow_matrix[102400];
.global .align 4 .b8 precalc_xorwow_offset_matrix[102400];
.global .align 4 .b8 mrg32k3aM1[2304];
.global .align 4 .b8 mrg32k3aM2[2304];
.global .align 4 .b8 mrg32k3aM1SubSeq[2016];
.global .align 4 .b8 mrg32k3aM2SubSeq[2016];
.global .align 4 .b8 mrg32k3aM1Seq[2304];
.global .align 4 .b8 mrg32k3aM2Seq[2304];
.const .align 8 .b8 __cr_lgamma_table[72];

.visible .entry _Z27softmax_uniform_int8_kernelPKfPiii(
	.param .u64 .ptr .align 1 _Z27softmax_uniform_int8_kernelPKfPiii_param_0,
	.param .u64 .ptr .align 1 _Z27softmax_uniform_int8_kernelPKfPiii_param_1,
	.param .u32 _Z27softmax_uniform_int8_kernelPKfPiii_param_2,
	.param .u32 _Z27softmax_uniform_int8_kernelPKfPiii_param_3
)
{
	.reg .pred 	%p<24>;
	.reg .b32 	%r<114>;
	.reg .b32 	%f<308>;
	.reg .b64 	%rd<60>;

	ld.param.u64 	%rd13, [_Z27softmax_uniform_int8_kernelPKfPiii_param_0];
	ld.param.u64 	%rd14, [_Z27softmax_uniform_int8_kernelPKfPiii_param_1];
	ld.param.u32 	%r35, [_Z27softmax_uniform_int8_kernelPKfPiii_param_2];
	ld.param.u32 	%r34, [_Z27softmax_uniform_int8_kernelPKfPiii_param_3];
	cvta.to.global.u64 	%rd1, %rd14;
	cvta.to.global.u64 	%rd2, %rd13;
	mov.u32 	%r36, %ctaid.y;
	mov.u32 	%r37, %ntid.y;
	mov.u32 	%r38, %tid.y;
	mad.lo.s32 	%r1, %r36, %r37, %r38;
	mov.u32 	%r39, %ctaid.x;
	mov.u32 	%r40, %ntid.x;
	mov.u32 	%r41, %tid.x;
	mad.lo.s32 	%r2, %r39, %r40, %r41;
	setp.ge.s32 	%p1, %r1, %r35;
	setp.ge.s32 	%p2, %r2, %r34;
	or.pred  	%p3, %p1, %p2;
	@%p3 bra 	$L__BB0_30;
	mul.lo.s32 	%r3, %r34, %r1;
	mul.wide.s32 	%rd15, %r3, 4;
	add.s64 	%rd3, %rd2, %rd15;
	ld.global.f32 	%f298, [%rd3];
	setp.lt.s32 	%p4, %r34, 2;
	@%p4 bra 	$L__BB0_15;
	add.s32 	%r4, %r34, -1;
	add.s32 	%r43, %r34, -2;
	and.b32  	%r5, %r4, 15;
	setp.lt.u32 	%p5, %r43, 15;
	mov.b32 	%r105, 1;
	@%p5 bra 	$L__BB0_6;
	and.b32  	%r45, %r4, -16;
	neg.s32 	%r109, %r45;
	add.s32 	%r46, %r3, 1;
	mul.wide.u32 	%rd16, %r46, 4;
	add.s64 	%rd17, %rd16, %rd2;
	add.s64 	%rd58, %rd17, 32;
	mov.b32 	%r108, 0;
$L__BB0_4:
	.pragma "nounroll";
	ld.global.f32 	%f28, [%rd58+-32];
	max.f32 	%f29, %f298, %f28;
	ld.global.f32 	%f30, [%rd58+-28];
	max.f32 	%f31, %f29, %f30;
	ld.global.f32 	%f32, [%rd58+-24];
	max.f32 	%f33, %f31, %f32;
	ld.global.f32 	%f34, [%rd58+-20];
	max.f32 	%f35, %f33, %f34;
	ld.global.f32 	%f36, [%rd58+-16];
	max.f32 	%f37, %f35, %f36;
	ld.global.f32 	%f38, [%rd58+-12];
	max.f32 	%f39, %f37, %f38;
	ld.global.f32 	%f40, [%rd58+-8];
	max.f32 	%f41, %f39, %f40;
	ld.global.f32 	%f42, [%rd58+-4];
	max.f32 	%f43, %f41, %f42;
	ld.global.f32 	%f44, [%rd58];
	max.f32 	%f45, %f43, %f44;
	ld.global.f32 	%f46, [%rd58+4];
	max.f32 	%f47, %f45, %f46;
	ld.global.f32 	%f48, [%rd58+8];
	max.f32 	%f49, %f47, %f48;
	ld.global.f32 	%f50, [%rd58+12];
	max.f32 	%f51, %f49, %f50;
	ld.global.f32 	%f52, [%rd58+16];
	max.f32 	%f53, %f51, %f52;
	ld.global.f32 	%f54, [%rd58+20];
	max.f32 	%f55, %f53, %f54;
	ld.global.f32 	%f56, [%rd58+24];
	max.f32 	%f57, %f55, %f56;
	ld.global.f32 	%f58, [%rd58+28];
	max.f32 	%f298, %f57, %f58;
	add.s32 	%r109, %r109, 16;
	add.s32 	%r108, %r108, 16;
	add.s64 	%rd58, %rd58, 64;
	setp.eq.s32 	%p6, %r109, 0;
	@%p6 bra 	$L__BB0_5;
	bra.uni 	$L__BB0_4;
$L__BB0_5:
	add.s32 	%r105, %r108, 1;
$L__BB0_6:
	setp.eq.s32 	%p7, %r5, 0;
	@%p7 bra 	$L__BB0_15;
	and.b32  	%r9, %r4, 7;
	setp.lt.u32 	%p8, %r5, 8;
	@%p8 bra 	$L__BB0_9;
	add.s32 	%r47, %r105, %r3;
	mul.wide.u32 	%rd18, %r47, 4;
	add.s64 	%rd19, %rd2, %rd18;
	ld.global.f32 	%f60, [%rd19];
	max.f32 	%f61, %f298, %f60;
	cvt.u64.u32 	%rd20, %r3;
	cvt.u64.u32 	%rd21, %r105;
	add.s64 	%rd22, %rd21, %rd20;
	shl.b64 	%rd23, %rd22, 2;
	add.s64 	%rd24, %rd2, %rd23;
	ld.global.f32 	%f62, [%rd24+4];
	max.f32 	%f63, %f61, %f62;
	ld.global.f32 	%f64, [%rd24+8];
	max.f32 	%f65, %f63, %f64;
	ld.global.f32 	%f66, [%rd24+12];
	max.f32 	%f67, %f65, %f66;
	ld.global.f32 	%f68, [%rd24+16];
	max.f32 	%f69, %f67, %f68;
	ld.global.f32 	%f70, [%rd24+20];
	max.f32 	%f71, %f69, %f70;
	ld.global.f32 	%f72, [%rd24+24];
	max.f32 	%f73, %f71, %f72;
	ld.global.f32 	%f74, [%rd24+28];
	max.f32 	%f298, %f73, %f74;
	add.s32 	%r105, %r105, 8;
$L__BB0_9:
	setp.eq.s32 	%p9, %r9, 0;
	@%p9 bra 	$L__BB0_15;
	and.b32  	%r12, %r4, 3;
	setp.lt.u32 	%p10, %r9, 4;
	@%p10 bra 	$L__BB0_12;
	add.s32 	%r48, %r105, %r3;
	mul.wide.u32 	%rd25, %r48, 4;
	add.s64 	%rd26, %rd2, %rd25;
	ld.global.f32 	%f76, [%rd26];
	max.f32 	%f77, %f298, %f76;
	cvt.u64.u32 	%rd27, %r3;
	cvt.u64.u32 	%rd28, %r105;
	add.s64 	%rd29, %rd28, %rd27;
	shl.b64 	%rd30, %rd29, 2;
	add.s64 	%rd31, %rd2, %rd30;
	ld.global.f32 	%f78, [%rd31+4];
	max.f32 	%f79, %f77, %f78;
	ld.global.f32 	%f80, [%rd31+8];
	max.f32 	%f81, %f79, %f80;
	ld.global.f32 	%f82, [%rd31+12];
	max.f32 	%f298, %f81, %f82;
	add.s32 	%r105, %r105, 4;
$L__BB0_12:
	setp.eq.s32 	%p11, %r12, 0;
	@%p11 bra 	$L__BB0_15;
	add.s32 	%r49, %r105, %r3;
	mul.wide.u32 	%rd32, %r49, 4;
	add.s64 	%rd57, %rd2, %rd32;
	neg.s32 	%r107, %r12;
$L__BB0_14:
	.pragma "nounroll";
	ld.global.f32 	%f83, [%rd57];
	max.f32 	%f298, %f298, %f83;
	add.s64 	%rd57, %rd57, 4;
	add.s32 	%r107, %r107, 1;
	setp.ne.s32 	%p12, %r107, 0;
	@%p12 bra 	$L__BB0_14;
$L__BB0_15:
	setp.lt.s32 	%p13, %r34, 1;
	mov.f32 	%f307, 0f00000000;
	@%p13 bra 	$L__BB0_27;
	and.b32  	%r18, %r34, 7;
	setp.lt.u32 	%p14, %r34, 8;
	mov.f32 	%f307, 0f00000000;
	mov.b32 	%r111, 0;
	@%p14 bra 	$L__BB0_19;
	and.b32  	%r111, %r34, 2147483640;
	neg.s32 	%r110, %r111;
	mul.wide.u32 	%rd33, %r3, 4;
	add.s64 	%rd34, %rd33, %rd2;
	add.s64 	%rd59, %rd34, 16;
	mov.f32 	%f307, 0f00000000;
$L__BB0_18:
	.pragma "nounroll";
	ld.global.f32 	%f88, [%rd59+-16];
	sub.f32 	%f89, %f88, %f298;
	fma.rn.f32 	%f90, %f89, 0f3BBB989D, 0f3F000000;
	cvt.sat.f32.f32 	%f91, %f90;
	mov.f32 	%f92, 0f4B400001;
	mov.f32 	%f93, 0f437C0000;
	fma.rm.f32 	%f94, %f91, %f93, %f92;
	add.f32 	%f95, %f94, 0fCB40007F;
	neg.f32 	%f96, %f95;
	fma.rn.f32 	%f97, %f89, 0f3FB8AA3B, %f96;
	fma.rn.f32 	%f98, %f89, 0f32A57060, %f97;
	mov.b32 	%r51, %f94;
	shl.b32 	%r52, %r51, 23;
	mov.b32 	%f99, %r52;
	ex2.approx.ftz.f32 	%f100, %f98;
	fma.rn.f32 	%f101, %f100, %f99, %f307;
	ld.global.f32 	%f102, [%rd59+-12];
	sub.f32 	%f103, %f102, %f298;
	fma.rn.f32 	%f104, %f103, 0f3BBB989D, 0f3F000000;
	cvt.sat.f32.f32 	%f105, %f104;
	fma.rm.f32 	%f106, %f105, %f93, %f92;
	add.f32 	%f107, %f106, 0fCB40007F;
	neg.f32 	%f108, %f107;
	fma.rn.f32 	%f109, %f103, 0f3FB8AA3B, %f108;
	fma.rn.f32 	%f110, %f103, 0f32A57060, %f109;
	mov.b32 	%r53, %f106;
	shl.b32 	%r54, %r53, 23;
	mov.b32 	%f111, %r54;
	ex2.approx.ftz.f32 	%f112, %f110;
	fma.rn.f32 	%f113, %f112, %f111, %f101;
	ld.global.f32 	%f114, [%rd59+-8];
	sub.f32 	%f115, %f114, %f298;
	fma.rn.f32 	%f116, %f115, 0f3BBB989D, 0f3F000000;
	cvt.sat.f32.f32 	%f117, %f116;
	fma.rm.f32 	%f118, %f117, %f93, %f92;
	add.f32 	%f119, %f118, 0fCB40007F;
	neg.f32 	%f120, %f119;
	fma.rn.f32 	%f121, %f115, 0f3FB8AA3B, %f120;
	fma.rn.f32 	%f122, %f115, 0f32A57060, %f121;
	mov.b32 	%r55, %f118;
	shl.b32 	%r56, %r55, 23;
	mov.b32 	%f123, %r56;
	ex2.approx.ftz.f32 	%f124, %f122;
	fma.rn.f32 	%f125, %f124, %f123, %f113;
	ld.global.f32 	%f126, [%rd59+-4];
	sub.f32 	%f127, %f126, %f298;
	fma.rn.f32 	%f128, %f127, 0f3BBB989D, 0f3F000000;
	cvt.sat.f32.f32 	%f129, %f128;
	fma.rm.f32 	%f130, %f129, %f93, %f92;
	add.f32 	%f131, %f130, 0fCB40007F;
	neg.f32 	%f132, %f131;
	fma.rn.f32 	%f133, %f127, 0f3FB8AA3B, %f132;
	fma.rn.f32 	%f134, %f127, 0f32A57060, %f133;
	mov.b32 	%r57, %f130;
	shl.b32 	%r58, %r57, 23;
	mov.b32 	%f135, %r58;
	ex2.approx.ftz.f32 	%f136, %f134;
	fma.rn.f32 	%f137, %f136, %f135, %f125;
	ld.global.f32 	%f138, [%rd59];
	sub.f32 	%f139, %f138, %f298;
	fma.rn.f32 	%f140, %f139, 0f3BBB989D, 0f3F000000;
	cvt.sat.f32.f32 	%f141, %f140;
	fma.rm.f32 	%f142, %f141, %f93, %f92;
	add.f32 	%f143, %f142, 0fCB40007F;
	neg.f32 	%f144, %f143;
	fma.rn.f32 	%f145, %f139, 0f3FB8AA3B, %f144;
	fma.rn.f32 	%f146, %f139, 0f32A57060, %f145;
	mov.b32 	%r59, %f142;
	shl.b32 	%r60, %r59, 23;
	mov.b32 	%f147, %r60;
	ex2.approx.ftz.f32 	%f148, %f146;
	fma.rn.f32 	%f149, %f148, %f147, %f137;
	ld.global.f32 	%f150, [%rd59+4];
	sub.f32 	%f151, %f150, %f298;
	fma.rn.f32 	%f152, %f151, 0f3BBB989D, 0f3F000000;
	cvt.sat.f32.f32 	%f153, %f152;
	fma.rm.f32 	%f154, %f153, %f93, %f92;
	add.f32 	%f155, %f154, 0fCB40007F;
	neg.f32 	%f156, %f155;
	fma.rn.f32 	%f157, %f151, 0f3FB8AA3B, %f156;
	fma.rn.f32 	%f158, %f151, 0f32A57060, %f157;
	mov.b32 	%r61, %f154;
	shl.b32 	%r62, %r61, 23;
	mov.b32 	%f159, %r62;
	ex2.approx.ftz.f32 	%f160, %f158;
	fma.rn.f32 	%f161, %f160, %f159, %f149;
	ld.global.f32 	%f162, [%rd59+8];
	sub.f32 	%f163, %f162, %f298;
	fma.rn.f32 	%f164, %f163, 0f3BBB989D, 0f3F000000;
	cvt.sat.f32.f32 	%f165, %f164;
	fma.rm.f32 	%f166, %f165, %f93, %f92;
	add.f32 	%f167, %f166, 0fCB40007F;
	neg.f32 	%f168, %f167;
	fma.rn.f32 	%f169, %f163, 0f3FB8AA3B, %f168;
	fma.rn.f32 	%f170, %f163, 0f32A57060, %f169;
	mov.b32 	%r63, %f166;
	shl.b32 	%r64, %r63, 23;
	mov.b32 	%f171, %r64;
	ex2.approx.ftz.f32 	%f172, %f170;
	fma.rn.f32 	%f173, %f172, %f171, %f161;
	ld.global.f32 	%f174, [%rd59+12];
	sub.f32 	%f175, %f174, %f298;
	fma.rn.f32 	%f176, %f175, 0f3BBB989D, 0f3F000000;
	cvt.sat.f32.f32 	%f177, %f176;
	fma.rm.f32 	%f178, %f177, %f93, %f92;
	add.f32 	%f179, %f178, 0fCB40007F;
	neg.f32 	%f180, %f179;
	fma.rn.f32 	%f181, %f175, 0f3FB8AA3B, %f180;
	fma.rn.f32 	%f182, %f175, 0f32A57060, %f181;
	mov.b32 	%r65, %f178;
	shl.b32 	%r66, %r65, 23;
	mov.b32 	%f183, %r66;
	ex2.approx.ftz.f32 	%f184, %f182;
	fma.rn.f32 	%f307, %f184, %f183, %f173;
	add.s32 	%r110, %r110, 8;
	add.s64 	%rd59, %rd59, 32;
	setp.ne.s32 	%p15, %r110, 0;
	@%p15 bra 	$L__BB0_18;
$L__BB0_19:
	setp.eq.s32 	%p16, %r18, 0;
	@%p16 bra 	$L__BB0_27;
	and.b32  	%r28, %r34, 3;
	setp.lt.u32 	%p17, %r18, 4;
	@%p17 bra 	$L__BB0_22;
	add.s32 	%r67, %r111, %r3;
	mul.wide.u32 	%rd35, %r67, 4;
	add.s64 	%rd36, %rd2, %rd35;
	ld.global.f32 	%f186, [%rd36];
	sub.f32 	%f187, %f186, %f298;
	fma.rn.f32 	%f188, %f187, 0f3BBB989D, 0f3F000000;
	cvt.sat.f32.f32 	%f189, %f188;
	mov.f32 	%f190, 0f4B400001;
	mov.f32 	%f191, 0f437C0000;
	fma.rm.f32 	%f192, %f189, %f191, %f190;
	add.f32 	%f193, %f192, 0fCB40007F;
	neg.f32 	%f194, %f193;
	fma.rn.f32 	%f195, %f187, 0f3FB8AA3B, %f194;
	fma.rn.f32 	%f196, %f187, 0f32A57060, %f195;
	mov.b32 	%r68, %f192;
	shl.b32 	%r69, %r68, 23;
	mov.b32 	%f197, %r69;
	ex2.approx.ftz.f32 	%f198, %f196;
	fma.rn.f32 	%f199, %f198, %f197, %f307;
	cvt.u64.u32 	%rd37, %r3;
	cvt.u64.u32 	%rd38, %r111;
	add.s64 	%rd39, %rd38, %rd37;
	shl.b64 	%rd40, %rd39, 2;
	add.s64 	%rd41, %rd2, %rd40;
	ld.global.f32 	%f200, [%rd41+4];
	sub.f32 	%f201, %f200, %f298;
	fma.rn.f32 	%f202, %f201, 0f3BBB989D, 0f3F000000;
	cvt.sat.f32.f32 	%f203, %f202;
	fma.rm.f32 	%f204, %f203, %f191, %f190;
	add.f32 	%f205, %f204, 0fCB40007F;
	neg.f32 	%f206, %f205;
	fma.rn.f32 	%f207, %f201, 0f3FB8AA3B, %f206;
	fma.rn.f32 	%f208, %f201, 0f32A57060, %f207;
	mov.b32 	%r70, %f204;
	shl.b32 	%r71, %r70, 23;
	mov.b32 	%f209, %r71;
	ex2.approx.ftz.f32 	%f210, %f208;
	fma.rn.f32 	%f211, %f210, %f209, %f199;
	ld.global.f32 	%f212, [%rd41+8];
	sub.f32 	%f213, %f212, %f298;
	fma.rn.f32 	%f214, %f213, 0f3BBB989D, 0f3F000000;
	cvt.sat.f32.f32 	%f215, %f214;
	fma.rm.f32 	%f216, %f215, %f191, %f190;
	add.f32 	%f217, %f216, 0fCB40007F;
	neg.f32 	%f218, %f217;
	fma.rn.f32 	%f219, %f213, 0f3FB8AA3B, %f218;
	fma.rn.f32 	%f220, %f213, 0f32A57060, %f219;
	mov.b32 	%r72, %f216;
	shl.b32 	%r73, %r72, 23;
	mov.b32 	%f221, %r73;
	ex2.approx.ftz.f32 	%f222, %f220;
	fma.rn.f32 	%f223, %f222, %f221, %f211;
	ld.global.f32 	%f224, [%rd41+12];
	sub.f32 	%f225, %f224, %f298;
	fma.rn.f32 	%f226, %f225, 0f3BBB989D, 0f3F000000;
	cvt.sat.f32.f32 	%f227, %f226;
	fma.rm.f32 	%f228, %f227, %f191, %f190;
	add.f32 	%f229, %f228, 0fCB40007F;
	neg.f32 	%f230, %f229;
	fma.rn.f32 	%f231, %f225, 0f3FB8AA3B, %f230;
	fma.rn.f32 	%f232, %f225, 0f32A57060, %f231;
	mov.b32 	%r74, %f228;
	shl.b32 	%r75, %r74, 23;
	mov.b32 	%f233, %r75;
	ex2.approx.ftz.f32 	%f234, %f232;
	fma.rn.f32 	%f307, %f234, %f233, %f223;
	add.s32 	%r111, %r111, 4;
$L__BB0_22:
	setp.eq.s32 	%p18, %r28, 0;
	@%p18 bra 	$L__BB0_27;
	setp.eq.s32 	%p19, %r28, 1;
	@%p19 bra 	$L__BB0_25;
	add.s32 	%r76, %r111, %r3;
	mul.wide.u32 	%rd42, %r76, 4;
	add.s64 	%rd43, %rd2, %rd42;
	ld.global.f32 	%f236, [%rd43];
	sub.f32 	%f237, %f236, %f298;
	fma.rn.f32 	%f238, %f237, 0f3BBB989D, 0f3F000000;
	cvt.sat.f32.f32 	%f239, %f238;
	mov.f32 	%f240, 0f4B400001;
	mov.f32 	%f241, 0f437C0000;
	fma.rm.f32 	%f242, %f239, %f241, %f240;
	add.f32 	%f243, %f242, 0fCB40007F;
	neg.f32 	%f244, %f243;
	fma.rn.f32 	%f245, %f237, 0f3FB8AA3B, %f244;
	fma.rn.f32 	%f246, %f237, 0f32A57060, %f245;
	mov.b32 	%r77, %f242;
	shl.b32 	%r78, %r77, 23;
	mov.b32 	%f247, %r78;
	ex2.approx.ftz.f32 	%f248, %f246;
	fma.rn.f32 	%f249, %f248, %f247, %f307;
	cvt.u64.u32 	%rd44, %r3;
	cvt.u64.u32 	%rd45, %r111;
	add.s64 	%rd46, %rd45, %rd44;
	shl.b64 	%rd47, %rd46, 2;
	add.s64 	%rd48, %rd2, %rd47;
	ld.global.f32 	%f250, [%rd48+4];
	sub.f32 	%f251, %f250, %f298;
	fma.rn.f32 	%f252, %f251, 0f3BBB989D, 0f3F000000;
	cvt.sat.f32.f32 	%f253, %f252;
	fma.rm.f32 	%f254, %f253, %f241, %f240;
	add.f32 	%f255, %f254, 0fCB40007F;
	neg.f32 	%f256, %f255;
	fma.rn.f32 	%f257, %f251, 0f3FB8AA3B, %f256;
	fma.rn.f32 	%f258, %f251, 0f32A57060, %f257;
	mov.b32 	%r79, %f254;
	shl.b32 	%r80, %r79, 23;
	mov.b32 	%f259, %r80;
	ex2.approx.ftz.f32 	%f260, %f258;
	fma.rn.f32 	%f307, %f260, %f259, %f249;
	add.s32 	%r111, %r111, 2;
$L__BB0_25:
	and.b32  	%r81, %r34, 1;
	setp.eq.b32 	%p20, %r81, 1;
	not.pred 	%p21, %p20;
	@%p21 bra 	$L__BB0_27;
	add.s32 	%r82, %r111, %r3;
	mul.wide.u32 	%rd49, %r82, 4;
	add.s64 	%rd50, %rd2, %rd49;
	ld.global.f32 	%f261, [%rd50];
	sub.f32 	%f262, %f261, %f298;
	fma.rn.f32 	%f263, %f262, 0f3BBB989D, 0f3F000000;
	cvt.sat.f32.f32 	%f264, %f263;
	mov.f32 	%f265, 0f4B400001;
	mov.f32 	%f266, 0f437C0000;
	fma.rm.f32 	%f267, %f264, %f266, %f265;
	add.f32 	%f268, %f267, 0fCB40007F;
	neg.f32 	%f269, %f268;
	fma.rn.f32 	%f270, %f262, 0f3FB8AA3B, %f269;
	fma.rn.f32 	%f271, %f262, 0f32A57060, %f270;
	mov.b32 	%r83, %f267;
	shl.b32 	%r84, %r83, 23;
	mov.b32 	%f272, %r84;
	ex2.approx.ftz.f32 	%f273, %f271;
	fma.rn.f32 	%f307, %f273, %f272, %f307;
$L__BB0_27:
	add.s32 	%r33, %r3, %r2;
	mul.wide.s32 	%rd51, %r2, 4;
	add.s64 	%rd52, %rd3, %rd51;
	ld.global.f32 	%f274, [%rd52];
	sub.f32 	%f275, %f274, %f298;
	fma.rn.f32 	%f276, %f275, 0f3BBB989D, 0f3F000000;
	cvt.sat.f32.f32 	%f277, %f276;
	mov.f32 	%f278, 0f4B400001;
	mov.f32 	%f279, 0f437C0000;
	fma.rm.f32 	%f280, %f277, %f279, %f278;
	add.f32 	%f281, %f280, 0fCB40007F;
	neg.f32 	%f282, %f281;
	fma.rn.f32 	%f283, %f275, 0f3FB8AA3B, %f282;
	fma.rn.f32 	%f284, %f275, 0f32A57060, %f283;
	mov.b32 	%r85, %f280;
	shl.b32 	%r86, %r85, 23;
	mov.b32 	%f285, %r86;
	ex2.approx.ftz.f32 	%f286, %f284;
	mul.f32 	%f287, %f286, %f285;
	div.rn.f32 	%f288, %f287, %f307;
	xor.b32  	%r87, %r33, -1429050551;
	mul.lo.s32 	%r88, %r87, 1099087573;
	setp.gt.s32 	%p22, %r33, -1;
	selp.b32 	%r89, -638133224, -1940497825, %p22;
	add.s32 	%r90, %r88, 123456789;
	add.s32 	%r91, %r88, 5783321;
	shr.u32 	%r92, %r90, 2;
	xor.b32  	%r93, %r92, %r90;
	shl.b32 	%r94, %r91, 4;
	shl.b32 	%r95, %r93, 1;
	xor.b32  	%r96, %r94, %r95;
	xor.b32  	%r97, %r96, %r91;
	xor.b32  	%r98, %r97, %r93;
	add.s32 	%r99, %r88, %r89;
	add.s32 	%r100, %r99, %r98;
	add.s32 	%r101, %r100, 362437;
	cvt.rn.f32.u32 	%f289, %r101;
	fma.rn.f32 	%f290, %f289, 0f2F800000, 0f2F000000;
	setp.gtu.f32 	%p23, %f290, %f288;
	@%p23 bra 	$L__BB0_29;
	mul.wide.s32 	%rd53, %r33, 4;
	add.s64 	%rd54, %rd1, %rd53;
	mov.b32 	%r102, 1;
	st.global.u32 	[%rd54], %r102;
	bra.uni 	$L__BB0_30;
$L__BB0_29:
	mul.wide.s32 	%rd55, %r33, 4;
	add.s64 	%rd56, %rd1, %rd55;
	mov.b32 	%r103, 0;
	st.global.u32 	[%rd56], %r103;
$L__BB0_30:
	ret;

}


// ===== COMPILED SASS (sm_100) =====

	.target	sm_100

	.elftype	@"ET_EXEC"


//--------------------- .note.nv.tkinfo           --------------------------
	.section	.note.nv.tkinfo,"",@"SHT_NOTE"
	.sectionflags	@"SHF_NOTE_NV_TKINFO"
	.tkinfo
        /*0018*/ 	.word	0x00000002
        /*0030*/ 	.string	""
        /*0030*/ 	.string	"ptxas"
        /*0030*/ 	.string	"Cuda compilation tools, release 13.0, V13.0.88"
        /*0030*/ 	.string	"Build cuda_13.0.r13.0/compiler.36424714_0"
        /*0030*/ 	.string	"-arch sm_100 -m 64 "



//--------------------- .note.nv.cuinfo           --------------------------
	.section	.note.nv.cuinfo,"",@"SHT_NOTE"
	.sectionflags	@"SHF_NOTE_NV_CUINFO"
        /*0018*/ 	.short	0x0002
        /*001a*/ 	.short	0x0064
        /*001c*/ 	.short	0x0082
	.zero		2


//--------------------- .nv.info                  --------------------------
	.section	.nv.info,"",@"SHT_CUDA_INFO"
	.align	4


	//----- nvinfo : EIATTR_REGCOUNT
	.align		4
        /*0000*/ 	.byte	0x04, 0x2f
        /*0002*/ 	.short	(.L_10 - .L_9)
	.align		4
.L_9:
        /*0004*/ 	.word	index@(_Z27softmax_uniform_int8_kernelPKfPiii)
        /*0008*/ 	.word	0x00000020


	//----- nvinfo : EIATTR_FRAME_SIZE
	.align		4
.L_10:
        /*000c*/ 	.byte	0x04, 0x11
        /*000e*/ 	.short	(.L_12 - .L_11)
	.align		4
.L_11:
        /*0010*/ 	.word	index@($__internal_0_$__cuda_sm3x_div_rn_noftz_f32_slowpath)
        /*0014*/ 	.word	0x00000000


	//----- nvinfo : EIATTR_FRAME_SIZE
	.align		4
.L_12:
        /*0018*/ 	.byte	0x04, 0x11
        /*001a*/ 	.short	(.L_14 - .L_13)
	.align		4
.L_13:
        /*001c*/ 	.word	index@(_Z27softmax_uniform_int8_kernelPKfPiii)
        /*0020*/ 	.word	0x00000000


	//----- nvinfo : EIATTR_MIN_STACK_SIZE
	.align		4
.L_14:
        /*0024*/ 	.byte	0x04, 0x12
        /*0026*/ 	.short	(.L_16 - .L_15)
	.align		4
.L_15:
        /*0028*/ 	.word	index@(_Z27softmax_uniform_int8_kernelPKfPiii)
        /*002c*/ 	.word	0x00000000
.L_16:


//--------------------- .nv.compat                --------------------------
	.section	.nv.compat,"",@"SHT_CUDA_COMPAT_INFO"
	.align	4
        /*0000*/ 	.byte	0x02, 0x09, 0x00, 0x00, 0x02, 0x02, 0x01, 0x00, 0x02, 0x05, 0x05, 0x00, 0x03, 0x07, 0x01, 0x01
        /*0010*/ 	.byte	0x02, 0x03, 0x00, 0x00, 0x02, 0x06, 0x01, 0x00, 0x04, 0x0b, 0x08, 0x00, 0x01, 0x00, 0x00, 0x00
        /*0020*/ 	.byte	0x00, 0x00, 0x00, 0x00


//--------------------- .nv.info._Z27softmax_uniform_int8_kernelPKfPiii --------------------------
	.section	.nv.info._Z27softmax_uniform_int8_kernelPKfPiii,"",@"SHT_CUDA_INFO"
	.sectionflags	@""
	.align	4


	//----- nvinfo : EIATTR_CUDA_API_VERSION
	.align		4
        /*0000*/ 	.byte	0x04, 0x37
        /*0002*/ 	.short	(.L_18 - .L_17)
.L_17:
        /*0004*/ 	.word	0x00000082


	//----- nvinfo : EIATTR_KPARAM_INFO
	.align		4
.L_18:
        /*0008*/ 	.byte	0x04, 0x17
        /*000a*/ 	.short	(.L_20 - .L_19)
.L_19:
        /*000c*/ 	.word	0x00000000
        /*0010*/ 	.short	0x0003
        /*0012*/ 	.short	0x0014
        /*0014*/ 	.byte	0x00, 0xf0, 0x11, 0x00


	//----- nvinfo : EIATTR_KPARAM_INFO
	.align		4
.L_20:
        /*0018*/ 	.byte	0x04, 0x17
        /*001a*/ 	.short	(.L_22 - .L_21)
.L_21:
        /*001c*/ 	.word	0x00000000
        /*0020*/ 	.short	0x0002
        /*0022*/ 	.short	0x0010
        /*0024*/ 	.byte	0x00, 0xf0, 0x11, 0x00


	//----- nvinfo : EIATTR_KPARAM_INFO
	.align		4
.L_22:
        /*0028*/ 	.byte	0x04, 0x17
        /*002a*/ 	.short	(.L_24 - .L_23)
.L_23:
        /*002c*/ 	.word	0x00000000
        /*0030*/ 	.short	0x0001
        /*0032*/ 	.short	0x0008
        /*0034*/ 	.byte	0x00, 0xf5, 0x21, 0x00


	//----- nvinfo : EIATTR_KPARAM_INFO
	.align		4
.L_24:
        /*0038*/ 	.byte	0x04, 0x17
        /*003a*/ 	.short	(.L_26 - .L_25)
.L_25:
        /*003c*/ 	.word	0x00000000
        /*0040*/ 	.short	0x0000
        /*0042*/ 	.short	0x0000
        /*0044*/ 	.byte	0x00, 0xf5, 0x21, 0x00


	//----- nvinfo : EIATTR_SPARSE_MMA_MASK
	.align		4
.L_26:
        /*0048*/ 	.byte	0x03, 0x50
        /*004a*/ 	.short	0x0000


	//----- nvinfo : EIATTR_MAXREG_COUNT
	.align		4
        /*004c*/ 	.byte	0x03, 0x1b
        /*004e*/ 	.short	0x00ff


	//----- nvinfo : EIATTR_MERCURY_ISA_VERSION
	.align		4
        /*0050*/ 	.byte	0x03, 0x5f
        /*0052*/ 	.short	0x0101


	//----- nvinfo : EIATTR_VRC_CTA_INIT_COUNT
	.align		4
        /*0054*/ 	.byte	0x02, 0x4a
	.zero		1
	.zero		1


	//----- nvinfo : EIATTR_EXIT_INSTR_OFFSETS
	.align		4
        /*0058*/ 	.byte	0x04, 0x1c
        /*005a*/ 	.short	(.L_28 - .L_27)


	//   ....[0]....
.L_27:
        /*005c*/ 	.word	0x000000c0


	//   ....[1]....
        /*0060*/ 	.word	0x00001840


	//   ....[2]....
        /*0064*/ 	.word	0x00001880


	//----- nvinfo : EIATTR_CRS_STACK_SIZE
	.align		4
.L_28:
        /*0068*/ 	.byte	0x04, 0x1e
        /*006a*/ 	.short	(.L_30 - .L_29)
.L_29:
        /*006c*/ 	.word	0x00000000


	//----- nvinfo : EIATTR_CBANK_PARAM_SIZE
	.align		4
.L_30:
        /*0070*/ 	.byte	0x03, 0x19
        /*0072*/ 	.short	0x0018


	//----- nvinfo : EIATTR_PARAM_CBANK
	.align		4
        /*0074*/ 	.byte	0x04, 0x0a
        /*0076*/ 	.short	(.L_32 - .L_31)
	.align		4
.L_31:
        /*0078*/ 	.word	index@(.nv.constant0._Z27softmax_uniform_int8_kernelPKfPiii)
        /*007c*/ 	.short	0x0380
        /*007e*/ 	.short	0x0018


	//----- nvinfo : EIATTR_SW_WAR
	.align		4
.L_32:
        /*0080*/ 	.byte	0x04, 0x36
        /*0082*/ 	.short	(.L_34 - .L_33)
.L_33:
        /*0084*/ 	.word	0x00000008
.L_34:


//--------------------- .nv.callgraph             --------------------------
	.section	.nv.callgraph,"",@"SHT_CUDA_CALLGRAPH"
	.align	4
	.sectionentsize	8
	.align		4
        /*0000*/ 	.word	0x00000000
	.align		4
        /*0004*/ 	.word	0xffffffff
	.align		4
        /*0008*/ 	.word	0x00000000
	.align		4
        /*000c*/ 	.word	0xfffffffe
	.align		4
        /*0010*/ 	.word	0x00000000
	.align		4
        /*0014*/ 	.word	0xfffffffd
	.align		4
        /*0018*/ 	.word	0x00000000
	.align		4
        /*001c*/ 	.word	0xfffffffc


//--------------------- .nv.constant4             --------------------------
	.section	.nv.constant4,"a",@progbits
	.align	8
	.align		8
.nv.constant4:
        /*0000*/ 	.dword	precalc_xorwow_matrix
	.align		8
        /*0008*/ 	.dword	precalc_xorwow_offset_matrix
	.align		8
        /*0010*/ 	.dword	mrg32k3aM1
	.align		8
        /*0018*/ 	.dword	mrg32k3aM2
	.align		8
        /*0020*/ 	.dword	mrg32k3aM1SubSeq
	.align		8
        /*0028*/ 	.dword	mrg32k3aM2SubSeq
	.align		8
        /*0030*/ 	.dword	mrg32k3aM1Seq
	.align		8
        /*0038*/ 	.dword	mrg32k3aM2Seq


//--------------------- .nv.constant3             --------------------------
	.section	.nv.constant3,"a",@progbits
	.align	8
.nv.constant3:
	.type		__cr_lgamma_table,@object
	.size		__cr_lgamma_table,(.L_8 - __cr_lgamma_table)
__cr_lgamma_table:
        /*0000*/ 	.byte	0x00, 0x00, 0x00, 0x00, 0x00, 0x00, 0x00, 0x00, 0x00, 0x00, 0x00, 0x00, 0x00, 0x00, 0x00, 0x00
        /*0010*/ 	.byte	0xef, 0x39, 0xfa, 0xfe, 0x42, 0x2e, 0xe6, 0x3f, 0x02, 0x20, 0x2a, 0xfa, 0x0b, 0xab, 0xfc, 0x3f
        /*0020*/ 	.byte	0xf9, 0x2c, 0x92, 0x7c, 0xa7, 0x6c, 0x09, 0x40, 0xc9, 0x79, 0x44, 0x3c, 0x64, 0x26, 0x13, 0x40
        /*0030*/ 	.byte	0xca, 0x01, 0xcf, 0x3a, 0x27, 0x51, 0x1a, 0x40, 0x30, 0xcc, 0x2d, 0xf3, 0xe1, 0x0c, 0x21, 0x40
        /*0040*/ 	.byte	0x0d, 0xb7, 0xfc, 0x82, 0x8e, 0x35, 0x25, 0x40
.L_8:


//--------------------- .text._Z27softmax_uniform_int8_kernelPKfPiii --------------------------
	.section	.text._Z27softmax_uniform_int8_kernelPKfPiii,"ax",@progbits
	.align	128
        .global         _Z27softmax_uniform_int8_kernelPKfPiii
        .type           _Z27softmax_uniform_int8_kernelPKfPiii,@function
        .size           _Z27softmax_uniform_int8_kernelPKfPiii,(.L_x_25 - _Z27softmax_uniform_int8_kernelPKfPiii)
        .other          _Z27softmax_uniform_int8_kernelPKfPiii,@"STO_CUDA_ENTRY STV_DEFAULT"
_Z27softmax_uniform_int8_kernelPKfPiii:
.text._Z27softmax_uniform_int8_kernelPKfPiii:
[----:B------:R-:W-:Y:S01]  /*0000*/  LDC R1, c[0x0][0x37c] ;  /* 0x0000df00ff017b82 */ /* 0x000fe20000000800 */
[----:B------:R-:W0:Y:S07]  /*0010*/  S2R R0, SR_TID.X ;  /* 0x0000000000007919 */ /* 0x000e2e0000002100 */
[----:B------:R-:W1:Y:S01]  /*0020*/  LDC R6, c[0x0][0x364] ;  /* 0x0000d900ff067b82 */ /* 0x000e620000000800 */
[----:B------:R-:W2:Y:S01]  /*0030*/  LDCU.64 UR6, c[0x0][0x390] ;  /* 0x00007200ff0677ac */ /* 0x000ea20008000a00 */
[----:B------:R-:W1:Y:S06]  /*0040*/  S2R R3, SR_TID.Y ;  /* 0x0000000000037919 */ /* 0x000e6c0000002200 */
[----:B------:R-:W0:Y:S08]  /*0050*/  S2UR UR5, SR_CTAID.X ;  /* 0x00000000000579c3 */ /* 0x000e300000002500 */
[----:B------:R-:W0:Y:S08]  /*0060*/  LDC R7, c[0x0][0x360] ;  /* 0x0000d800ff077b82 */ /* 0x000e300000000800 */
[----:B------:R-:W1:Y:S01]  /*0070*/  S2UR UR4, SR_CTAID.Y ;  /* 0x00000000000479c3 */ /* 0x000e620000002600 */
[----:B0-----:R-:W-:-:S05]  /*0080*/  IMAD R7, R7, UR5, R0 ;  /* 0x0000000507077c24 */ /* 0x001fca000f8e0200 */
[----:B--2---:R-:W-:Y:S01]  /*0090*/  ISETP.GE.AND P0, PT, R7, UR7, PT ;  /* 0x0000000707007c0c */ /* 0x004fe2000bf06270 */
[----:B-1----:R-:W-:-:S05]  /*00a0*/  IMAD R6, R6, UR4, R3 ;  /* 0x0000000406067c24 */ /* 0x002fca000f8e0203 */
[----:B------:R-:W-:-:S13]  /*00b0*/  ISETP.GE.OR P0, PT, R6, UR6, P0 ;  /* 0x0000000606007c0c */ /* 0x000fda0008706670 */
[----:B------:R-:W-:Y:S05]  /*00c0*/  @P0 EXIT ;  /* 0x000000000000094d */ /* 0x000fea0003800000 */
[----:B------:R-:W0:Y:S01]  /*00d0*/  LDC.64 R4, c[0x0][0x380] ;  /* 0x0000e000ff047b82 */ /* 0x000e220000000a00 */
[----:B------:R-:W1:Y:S01]  /*00e0*/  LDCU.64 UR8, c[0x0][0x358] ;  /* 0x00006b00ff0877ac */ /* 0x000e620008000a00 */
[----:B------:R-:W-:-:S04]  /*00f0*/  IMAD R6, R6, UR7, RZ ;  /* 0x0000000706067c24 */ /* 0x000fc8000f8e02ff */
[----:B0-----:R-:W-:-:S05]  /*0100*/  IMAD.WIDE R2, R6, 0x4, R4 ;  /* 0x0000000406027825 */ /* 0x001fca00078e0204 */
[----:B-1----:R0:W5:Y:S01]  /*0110*/  LDG.E R0, desc[UR8][R2.64] ;  /* 0x0000000802007981 */ /* 0x002162000c1e1900 */
[----:B------:R-:W-:-:S09]  /*0120*/  UISETP.GE.AND UP0, UPT, UR7, 0x2, UPT ;  /* 0x000000020700788c */ /* 0x000fd2000bf06270 */
[----:B0-----:R-:W-:Y:S05]  /*0130*/  BRA.U !UP0, `(.L_x_0) ;  /* 0x0000000508a87547 */ /* 0x001fea000b800000 */
[----:B------:R-:W-:Y:S02]  /*0140*/  UIADD3 UR4, UPT, UPT, UR7, -0x2, URZ ;  /* 0xfffffffe07047890 */ /* 0x000fe4000fffe0ff */
[----:B------:R-:W-:Y:S02]  /*0150*/  UIADD3 UR5, UPT, UPT, UR7, -0x1, URZ ;  /* 0xffffffff07057890 */ /* 0x000fe4000fffe0ff */
[----:B------:R-:W-:Y:S02]  /*0160*/  UISETP.GE.U32.AND UP0, UPT, UR4, 0xf, UPT ;  /* 0x0000000f0400788c */ /* 0x000fe4000bf06070 */
[----:B------:R-:W-:Y:S01]  /*0170*/  ULOP3.LUT UR7, UR5, 0xf, URZ, 0xc0, !UPT ;  /* 0x0000000f05077892 */ /* 0x000fe2000f8ec0ff */
[----:B------:R-:W-:-:S06]  /*0180*/  UMOV UR4, 0x1 ;  /* 0x0000000100047882 */ /* 0x000fcc0000000000 */
[----:B------:R-:W-:Y:S05]  /*0190*/  BRA.U !UP0, `(.L_x_1) ;  /* 0x00000001089c7547 */ /* 0x000fea000b800000 */
[----:B------:R-:W-:Y:S01]  /*01a0*/  IADD3 R9, PT, PT, R6, 0x1, RZ ;  /* 0x0000000106097810 */ /* 0x000fe20007ffe0ff */
[----:B------:R-:W-:-:S04]  /*01b0*/  ULOP3.LUT UR4, UR5, 0xfffffff0, URZ, 0xc0, !UPT ;  /* 0xfffffff005047892 */ /* 0x000fc8000f8ec0ff */
[----:B------:R-:W-:Y:S01]  /*01c0*/  IMAD.WIDE.U32 R4, R9, 0x4, R4 ;  /* 0x0000000409047825 */ /* 0x000fe200078e0004 */
[----:B------:R-:W-:-:S03]  /*01d0*/  UIADD3 UR6, UPT, UPT, -UR4, URZ, URZ ;  /* 0x000000ff04067290 */ /* 0x000fc6000fffe1ff */
[----:B------:R-:W-:Y:S01]  /*01e0*/  UMOV UR4, URZ ;  /* 0x000000ff00047c82 */ /* 0x000fe20008000000 */
[----:B------:R-:W-:-:S04]  /*01f0*/  IADD3 R13, P0, PT, R4, 0x20, RZ ;  /* 0x00000020040d7810 */ /* 0x000fc80007f1e0ff */
[----:B------:R-:W-:-:S09]  /*0200*/  IADD3.X R5, PT, PT, RZ, R5, RZ, P0, !PT ;  /* 0x00000005ff057210 */ /* 0x000fd200007fe4ff */
.L_x_2:
[----:B------:R-:W-:-:S05]  /*0210*/  MOV R4, R13 ;  /* 0x0000000d00047202 */ /* 0x000fca0000000f00 */
[----:B------:R-:W2:Y:S04]  /*0220*/  LDG.E R13, desc[UR8][R4.64+-0x20] ;  /* 0xffffe008040d7981 */ /* 0x000ea8000c1e1900 */
[----:B------:R-:W2:Y:S04]  /*0230*/  LDG.E R12, desc[UR8][R4.64+-0x1c] ;  /* 0xffffe408040c7981 */ /* 0x000ea8000c1e1900 */
[----:B------:R-:W3:Y:S04]  /*0240*/  LDG.E R15, desc[UR8][R4.64+-0x18] ;  /* 0xffffe808040f7981 */ /* 0x000ee8000c1e1900 */
[----:B------:R-:W3:Y:S04]  /*0250*/  LDG.E R14, desc[UR8][R4.64+-0x14] ;  /* 0xffffec08040e7981 */ /* 0x000ee8000c1e1900 */
[----:B------:R-:W4:Y:S04]  /*0260*/  LDG.E R17, desc[UR8][R4.64+-0x10] ;  /* 0xfffff00804117981 */ /* 0x000f28000c1e1900 */
        /* <DEDUP_REMOVED lines=10> */
[----:B------:R0:W4:Y:S01]  /*0310*/  LDG.E R8, desc[UR8][R4.64+0x1c] ;  /* 0x00001c0804087981 */ /* 0x000122000c1e1900 */
[----:B------:R-:W-:-:S02]  /*0320*/  UIADD3 UR6, UPT, UPT, UR6, 0x10, URZ ;  /* 0x0000001006067890 */ /* 0x000fc4000fffe0ff */
[----:B------:R-:W-:Y:S02]  /*0330*/  UIADD3 UR4, UPT, UPT, UR4, 0x10, URZ ;  /* 0x0000001004047890 */ /* 0x000fe4000fffe0ff */
[----:B------:R-:W-:Y:S01]  /*0340*/  UISETP.NE.AND UP0, UPT, UR6, URZ, UPT ;  /* 0x000000ff0600728c */ /* 0x000fe2000bf05270 */
[----:B--2--5:R-:W-:Y:S02]  /*0350*/  FMNMX3 R12, R0, R13, R12, !PT ;  /* 0x0000000d000c7276 */ /* 0x024fe4000780000c */
[----:B------:R-:W-:-:S04]  /*0360*/  IADD3 R13, P0, PT, R4, 0x40, RZ ;  /* 0x00000040040d7810 */ /* 0x000fc80007f1e0ff */
[----:B0-----:R-:W-:Y:S02]  /*0370*/  IADD3.X R5, PT, PT, RZ, R5, RZ, P0, !PT ;  /* 0x00000005ff057210 */ /* 0x001fe400007fe4ff */
[----:B---3--:R-:W-:-:S04]  /*0380*/  FMNMX3 R12, R12, R15, R14, !PT ;  /* 0x0000000f0c0c7276 */ /* 0x008fc8000780000e */
[----:B----4-:R-:W-:-:S04]  /*0390*/  FMNMX3 R12, R12, R17, R16, !PT ;  /* 0x000000110c0c7276 */ /* 0x010fc80007800010 */
[----:B------:R-:W-:-:S04]  /*03a0*/  FMNMX3 R12, R12, R19, R18, !PT ;  /* 0x000000130c0c7276 */ /* 0x000fc80007800012 */
[----:B------:R-:W-:-:S04]  /*03b0*/  FMNMX3 R12, R12, R21, R20, !PT ;  /* 0x000000150c0c7276 */ /* 0x000fc80007800014 */
[----:B------:R-:W-:-:S04]  /*03c0*/  FMNMX3 R12, R12, R23, R22, !PT ;  /* 0x000000170c0c7276 */ /* 0x000fc80007800016 */
[----:B------:R-:W-:-:S04]  /*03d0*/  FMNMX3 R10, R12, R10, R11, !PT ;  /* 0x0000000a0c0a7276 */ /* 0x000fc8000780000b */
[----:B------:R-:W-:Y:S01]  /*03e0*/  FMNMX3 R0, R10, R9, R8, !PT ;  /* 0x000000090a007276 */ /* 0x000fe20007800008 */
[----:B------:R-:W-:Y:S06]  /*03f0*/  BRA.U UP0, `(.L_x_2) ;  /* 0xfffffffd00847547 */ /* 0x000fec000b83ffff */
[----:B------:R-:W-:-:S12]  /*0400*/  UIADD3 UR4, UPT, UPT, UR4, 0x1, URZ ;  /* 0x0000000104047890 */ /* 0x000fd8000fffe0ff */
.L_x_1:
[----:B------:R-:W-:-:S09]  /*0410*/  UISETP.NE.AND UP0, UPT, UR7, URZ, UPT ;  /* 0x000000ff0700728c */ /* 0x000fd2000bf05270 */
[----:B------:R-:W-:Y:S05]  /*0420*/  BRA.U !UP0, `(.L_x_0) ;  /* 0x0000000108ec7547 */ /* 0x000fea000b800000 */
[----:B------:R-:W-:Y:S02]  /*0430*/  UISETP.GE.U32.AND UP0, UPT, UR7, 0x8, UPT ;  /* 0x000000080700788c */ /* 0x000fe4000bf06070 */
[----:B------:R-:W-:-:S04]  /*0440*/  ULOP3.LUT UR6, UR5, 0x7, URZ, 0xc0, !UPT ;  /* 0x0000000705067892 */ /* 0x000fc8000f8ec0ff */
[----:B------:R-:W-:-:S03]  /*0450*/  UISETP.NE.AND UP1, UPT, UR6, URZ, UPT ;  /* 0x000000ff0600728c */ /* 0x000fc6000bf25270 */
[----:B------:R-:W-:Y:S08]  /*0460*/  BRA.U !UP0, `(.L_x_3) ;  /* 0x0000000108547547 */ /* 0x000ff0000b800000 */
[----:B------:R-:W0:Y:S01]  /*0470*/  LDC.64 R8, c[0x0][0x380] ;  /* 0x0000e000ff087b82 */ /* 0x000e220000000a00 */
[----:B------:R-:W1:Y:S01]  /*0480*/  LDCU.64 UR10, c[0x0][0x380] ;  /* 0x00007000ff0a77ac */ /* 0x000e620008000a00 */
[C---:B------:R-:W-:Y:S02]  /*0490*/  IADD3 R10, P0, PT, R6.reuse, UR4, RZ ;  /* 0x00000004060a7c10 */ /* 0x040fe4000ff1e0ff */
[----:B------:R-:W-:Y:S02]  /*04a0*/  IADD3 R5, PT, PT, R6, UR4, RZ ;  /* 0x0000000406057c10 */ /* 0x000fe4000fffe0ff */
[----:B------:R-:W-:Y:S02]  /*04b0*/  IADD3.X R11, PT, PT, RZ, RZ, RZ, P0, !PT ;  /* 0x000000ffff0b7210 */ /* 0x000fe400007fe4ff */
[----:B-1----:R-:W-:Y:S01]  /*04c0*/  LEA R4, P0, R10, UR10, 0x2 ;  /* 0x0000000a0a047c11 */ /* 0x002fe2000f8010ff */
[----:B0-----:R-:W-:-:S03]  /*04d0*/  IMAD.WIDE.U32 R8, R5, 0x4, R8 ;  /* 0x0000000405087825 */ /* 0x001fc600078e0008 */
[----:B------:R-:W-:-:S03]  /*04e0*/  LEA.HI.X R5, R10, UR11, R11, 0x2, P0 ;  /* 0x0000000b0a057c11 */ /* 0x000fc600080f140b */
[----:B------:R-:W2:Y:S04]  /*04f0*/  LDG.E R9, desc[UR8][R8.64] ;  /* 0x0000000808097981 */ /* 0x000ea8000c1e1900 */
[----:B------:R-:W2:Y:S04]  /*0500*/  LDG.E R10, desc[UR8][R4.64+0x4] ;  /* 0x00000408040a7981 */ /* 0x000ea8000c1e1900 */
[----:B------:R-:W3:Y:S04]  /*0510*/  LDG.E R11, desc[UR8][R4.64+0x8] ;  /* 0x00000808040b7981 */ /* 0x000ee8000c1e1900 */
[----:B------:R-:W3:Y:S04]  /*0520*/  LDG.E R12, desc[UR8][R4.64+0xc] ;  /* 0x00000c08040c7981 */ /* 0x000ee8000c1e1900 */
[----:B------:R-:W4:Y:S04]  /*0530*/  LDG.E R13, desc[UR8][R4.64+0x10] ;  /* 0x00001008040d7981 */ /* 0x000f28000c1e1900 */
[----:B------:R-:W4:Y:S04]  /*0540*/  LDG.E R14, desc[UR8][R4.64+0x14] ;  /* 0x00001408040e7981 */ /* 0x000f28000c1e1900 */
[----:B------:R-:W4:Y:S04]  /*0550*/  LDG.E R15, desc[UR8][R4.64+0x18] ;  /* 0x00001808040f7981 */ /* 0x000f28000c1e1900 */
[----:B------:R-:W4:Y:S01]  /*0560*/  LDG.E R16, desc[UR8][R4.64+0x1c] ;  /* 0x00001c0804107981 */ /* 0x000f22000c1e1900 */
[----:B------:R-:W-:Y:S01]  /*0570*/  UIADD3 UR4, UPT, UPT, UR4, 0x8, URZ ;  /* 0x0000000804047890 */ /* 0x000fe2000fffe0ff */
[----:B--2--5:R-:W-:-:S04]  /*0580*/  FMNMX3 R10, R0, R9, R10, !PT ;  /* 0x00000009000a7276 */ /* 0x024fc8000780000a */
[----:B---3--:R-:W-:-:S04]  /*0590*/  FMNMX3 R10, R10, R11, R12, !PT ;  /* 0x0000000b0a0a7276 */ /* 0x008fc8000780000c */
[----:B----4-:R-:W-:-:S04]  /*05a0*/  FMNMX3 R10, R10, R13, R14, !PT ;  /* 0x0000000d0a0a7276 */ /* 0x010fc8000780000e */
[----:B------:R-:W-:-:S07]  /*05b0*/  FMNMX3 R0, R10, R15, R16, !PT ;  /* 0x0000000f0a007276 */ /* 0x000fce0007800010 */
.L_x_3:
        /* <DEDUP_REMOVED lines=8> */
[----:B------:R-:W-:-:S03]  /*0640*/  IADD3 R9, PT, PT, R6, UR4, RZ ;  /* 0x0000000406097c10 */ /* 0x000fc6000fffe0ff */
[----:B------:R-:W-:Y:S01]  /*0650*/  IMAD.X R11, RZ, RZ, RZ, P0 ;  /* 0x000000ffff0b7224 */ /* 0x000fe200000e06ff */
[----:B-1----:R-:W-:Y:S01]  /*0660*/  LEA R8, P0, R10, UR6, 0x2 ;  /* 0x000000060a087c11 */ /* 0x002fe2000f8010ff */
[----:B0-----:R-:W-:-:S03]  /*0670*/  IMAD.WIDE.U32 R4, R9, 0x4, R4 ;  /* 0x0000000409047825 */ /* 0x001fc600078e0004 */
[----:B------:R-:W-:-:S03]  /*0680*/  LEA.HI.X R9, R10, UR7, R11, 0x2, P0 ;  /* 0x000000070a097c11 */ /* 0x000fc600080f140b */
[----:B------:R-:W2:Y:S04]  /*0690*/  LDG.E R5, desc[UR8][R4.64] ;  /* 0x0000000804057981 */ /* 0x000ea8000c1e1900 */
[----:B------:R-:W2:Y:S04]  /*06a0*/  LDG.E R10, desc[UR8][R8.64+0x4] ;  /* 0x00000408080a7981 */ /* 0x000ea8000c1e1900 */
[----:B------:R-:W3:Y:S04]  /*06b0*/  LDG.E R11, desc[UR8][R8.64+0x8] ;  /* 0x00000808080b7981 */ /* 0x000ee8000c1e1900 */
[----:B------:R-:W3:Y:S01]  /*06c0*/  LDG.E R12, desc[UR8][R8.64+0xc] ;  /* 0x00000c08080c7981 */ /* 0x000ee2000c1e1900 */
[----:B------:R-:W-:Y:S01]  /*06d0*/  UIADD3 UR4, UPT, UPT, UR4, 0x4, URZ ;  /* 0x0000000404047890 */ /* 0x000fe2000fffe0ff */
[----:B--2--5:R-:W-:-:S04]  /*06e0*/  FMNMX3 R0, R0, R5, R10, !PT ;  /* 0x0000000500007276 */ /* 0x024fc8000780000a */
[----:B---3--:R-:W-:-:S07]  /*06f0*/  FMNMX3 R0, R0, R11, R12, !PT ;  /* 0x0000000b00007276 */ /* 0x008fce000780000c */
.L_x_4:
[----:B------:R-:W-:Y:S05]  /*0700*/  BRA.U !UP1, `(.L_x_0) ;  /* 0x0000000109347547 */ /* 0x000fea000b800000 */
[----:B------:R-:W0:Y:S01]  /*0710*/  LDC.64 R4, c[0x0][0x380] ;  /* 0x0000e000ff047b82 */ /* 0x000e220000000a00 */
[----:B------:R-:W-:Y:S01]  /*0720*/  IADD3 R9, PT, PT, R6, UR4, RZ ;  /* 0x0000000406097c10 */ /* 0x000fe2000fffe0ff */
[----:B------:R-:W-:-:S04]  /*0730*/  UIADD3 UR5, UPT, UPT, -UR5, URZ, URZ ;  /* 0x000000ff05057290 */ /* 0x000fc8000fffe1ff */
[----:B0-----:R-:W-:-:S05]  /*0740*/  IMAD.WIDE.U32 R4, R9, 0x4, R4 ;  /* 0x0000000409047825 */ /* 0x001fca00078e0004 */
[----:B------:R-:W-:-:S07]  /*0750*/  MOV R9, R5 ;  /* 0x0000000500097202 */ /* 0x000fce0000000f00 */
.L_x_5:
[----:B------:R-:W-:-:S06]  /*0760*/  MOV R5, R9 ;  /* 0x0000000900057202 */ /* 0x000fcc0000000f00 */
[----:B------:R0:W2:Y:S01]  /*0770*/  LDG.E R5, desc[UR8][R4.64] ;  /* 0x0000000804057981 */ /* 0x0000a2000c1e1900 */
[----:B------:R-:W-:-:S04]  /*0780*/  UIADD3 UR5, UPT, UPT, UR5, 0x1, URZ ;  /* 0x0000000105057890 */ /* 0x000fc8000fffe0ff */
[----:B------:R-:W-:Y:S01]  /*0790*/  UISETP.NE.AND UP0, UPT, UR5, URZ, UPT ;  /* 0x000000ff0500728c */ /* 0x000fe2000bf05270 */
[----:B0-----:R-:W-:-:S04]  /*07a0*/  IADD3 R4, P0, PT, R4, 0x4, RZ ;  /* 0x0000000404047810 */ /* 0x001fc80007f1e0ff */
[----:B------:R-:W-:Y:S02]  /*07b0*/  IADD3.X R9, PT, PT, RZ, R9, RZ, P0, !PT ;  /* 0x00000009ff097210 */ /* 0x000fe400007fe4ff */
[----:B--2--5:R-:W-:Y:S02]  /*07c0*/  FMNMX R0, R5, R0, !PT ;  /* 0x0000000005007209 */ /* 0x024fe40007800000 */
[----:B------:R-:W-:Y:S05]  /*07d0*/  BRA.U UP0, `(.L_x_5) ;  /* 0xfffffffd00e07547 */ /* 0x000fea000b83ffff */
.L_x_0:
[----:B------:R-:W0:Y:S01]  /*07e0*/  LDCU UR5, c[0x0][0x394] ;  /* 0x00007280ff0577ac */ /* 0x000e220008000800 */
[----:B------:R-:W-:Y:S01]  /*07f0*/  HFMA2 R17, -RZ, RZ, 0, 0 ;  /* 0x00000000ff117431 */ /* 0x000fe200000001ff */
[----:B0-----:R-:W-:-:S09]  /*0800*/  UISETP.GE.AND UP0, UPT, UR5, 0x1, UPT ;  /* 0x000000010500788c */ /* 0x001fd2000bf06270 */
[----:B------:R-:W-:Y:S05]  /*0810*/  BRA.U !UP0, `(.L_x_6) ;  /* 0x0000000d08407547 */ /* 0x000fea000b800000 */
[----:B------:R-:W-:Y:S01]  /*0820*/  UISETP.GE.U32.AND UP1, UPT, UR5, 0x8, UPT ;  /* 0x000000080500788c */ /* 0x000fe2000bf26070 */
[----:B------:R-:W-:Y:S01]  /*0830*/  MOV R17, RZ ;  /* 0x000000ff00117202 */ /* 0x000fe20000000f00 */
[----:B------:R-:W-:Y:S01]  /*0840*/  ULOP3.LUT UR6, UR5, 0x7, URZ, 0xc0, !UPT ;  /* 0x0000000705067892 */ /* 0x000fe2000f8ec0ff */
[----:B------:R-:W-:-:S03]  /*0850*/  UMOV UR4, URZ ;  /* 0x000000ff00047c82 */ /* 0x000fc60008000000 */
[----:B------:R-:W-:-:S03]  /*0860*/  UISETP.NE.AND UP0, UPT, UR6, URZ, UPT ;  /* 0x000000ff0600728c */ /* 0x000fc6000bf05270 */
[----:B------:R-:W-:Y:S08]  /*0870*/  BRA.U !UP1, `(.L_x_7) ;  /* 0x0000000509787547 */ /* 0x000ff0000b800000 */
[----:B------:R-:W0:Y:S01]  /*0880*/  LDC.64 R4, c[0x0][0x380] ;  /* 0x0000e000ff047b82 */ /* 0x000e220000000a00 */
[----:B------:R-:W-:Y:S01]  /*0890*/  ULOP3.LUT UR4, UR5, 0x7ffffff8, URZ, 0xc0, !UPT ;  /* 0x7ffffff805047892 */ /* 0x000fe2000f8ec0ff */
[----:B------:R-:W-:-:S03]  /*08a0*/  IMAD.MOV.U32 R17, RZ, RZ, RZ ;  /* 0x000000ffff117224 */ /* 0x000fc600078e00ff */
[----:B------:R-:W-:Y:S01]  /*08b0*/  UIADD3 UR7, UPT, UPT, -UR4, URZ, URZ ;  /* 0x000000ff04077290 */ /* 0x000fe2000fffe1ff */
[----:B0-----:R-:W-:-:S03]  /*08c0*/  IMAD.WIDE.U32 R4, R6, 0x4, R4 ;  /* 0x0000000406047825 */ /* 0x001fc600078e0004 */
[----:B------:R-:W-:-:S04]  /*08d0*/  IADD3 R4, P0, PT, R4, 0x10, RZ ;  /* 0x0000001004047810 */ /* 0x000fc80007f1e0ff */
[----:B------:R-:W-:-:S09]  /*08e0*/  IADD3.X R5, PT, PT, RZ, R5, RZ, P0, !PT ;  /* 0x00000005ff057210 */ /* 0x000fd200007fe4ff */
.L_x_8:
[----:B------:R-:W2:Y:S04]  /*08f0*/  LDG.E R9, desc[UR8][R4.64+-0x10] ;  /* 0xfffff00804097981 */ /* 0x000ea8000c1e1900 */
[----:B------:R-:W3:Y:S04]  /*0900*/  LDG.E R25, desc[UR8][R4.64+-0xc] ;  /* 0xfffff40804197981 */ /* 0x000ee8000c1e1900 */
[----:B------:R-:W4:Y:S04]  /*0910*/  LDG.E R27, desc[UR8][R4.64+-0x8] ;  /* 0xfffff808041b7981 */ /* 0x000f28000c1e1900 */
[----:B------:R-:W4:Y:S04]  /*0920*/  LDG.E R23, desc[UR8][R4.64+-0x4] ;  /* 0xfffffc0804177981 */ /* 0x000f28000c1e1900 */
[----:B------:R-:W4:Y:S04]  /*0930*/  LDG.E R13, desc[UR8][R4.64] ;  /* 0x00000008040d7981 */ /* 0x000f28000c1e1900 */
[----:B------:R-:W4:Y:S04]  /*0940*/  LDG.E R19, desc[UR8][R4.64+0x4] ;  /* 0x0000040804137981 */ /* 0x000f28000c1e1900 */
[----:B------:R-:W4:Y:S04]  /*0950*/  LDG.E R15, desc[UR8][R4.64+0x8] ;  /* 0x00000808040f7981 */ /* 0x000f28000c1e1900 */
[----:B------:R0:W4:Y:S01]  /*0960*/  LDG.E R11, desc[UR8][R4.64+0xc] ;  /* 0x00000c08040b7981 */ /* 0x000122000c1e1900 */
[----:B------:R-:W-:Y:S01]  /*0970*/  HFMA2 R8, -RZ, RZ, 3.7421875, 0 ;  /* 0x437c0000ff087431 */ /* 0x000fe200000001ff */
[----:B------:R-:W-:Y:S01]  /*0980*/  MOV R10, 0x3bbb989d ;  /* 0x3bbb989d000a7802 */ /* 0x000fe20000000f00 */
[----:B------:R-:W-:-:S04]  /*0990*/  UIADD3 UR7, UPT, UPT, UR7, 0x8, URZ ;  /* 0x0000000807077890 */ /* 0x000fc8000fffe0ff */
[----:B------:R-:W-:Y:S01]  /*09a0*/  UISETP.NE.AND UP1, UPT, UR7, URZ, UPT ;  /* 0x000000ff0700728c */ /* 0x000fe2000bf25270 */
[----:B0-----:R-:W-:-:S04]  /*09b0*/  IADD3 R4, P0, PT, R4, 0x20, RZ ;  /* 0x0000002004047810 */ /* 0x001fc80007f1e0ff */
[----:B------:R-:W-:Y:S01]  /*09c0*/  IADD3.X R5, PT, PT, RZ, R5, RZ, P0, !PT ;  /* 0x00000005ff057210 */ /* 0x000fe200007fe4ff */
[----:B--2--5:R-:W-:-:S04]  /*09d0*/  FADD R9, R9, -R0 ;  /* 0x8000000009097221 */ /* 0x024fc80000000000 */
[----:B------:R-:W-:Y:S01]  /*09e0*/  FFMA.SAT R21, R9, R10, 0.5 ;  /* 0x3f00000009157423 */ /* 0x000fe2000000200a */
[----:B---3--:R-:W-:-:S03]  /*09f0*/  FADD R25, R25, -R0 ;  /* 0x8000000019197221 */ /* 0x008fc60000000000 */
[----:B------:R-:W-:Y:S01]  /*0a00*/  FFMA.RM R14, R21, R8, 12582913 ;  /* 0x4b400001150e7423 */ /* 0x000fe20000004008 */
[----:B------:R-:W-:-:S03]  /*0a10*/  FFMA.SAT R21, R25, R10, 0.5 ;  /* 0x3f00000019157423 */ /* 0x000fc6000000200a */
[----:B------:R-:W-:Y:S01]  /*0a20*/  FADD R12, R14, -12583039 ;  /* 0xcb40007f0e0c7421 */ /* 0x000fe20000000000 */
[----:B----4-:R-:W-:-:S03]  /*0a30*/  FADD R23, R23, -R0 ;  /* 0x8000000017177221 */ /* 0x010fc60000000000 */
[----:B------:R-:W-:-:S04]  /*0a40*/  FFMA R12, R9, 1.4426950216293334961, -R12 ;  /* 0x3fb8aa3b090c7823 */ /* 0x000fc8000000080c */
[----:B------:R-:W-:Y:S01]  /*0a50*/  FFMA R16, R9, 1.925963033500011079e-08, R12 ;  /* 0x32a5706009107823 */ /* 0x000fe2000000000c */
[----:B------:R-:W-:Y:S01]  /*0a60*/  FFMA.RM R9, R21, R8, 12582913 ;  /* 0x4b40000115097423 */ /* 0x000fe20000004008 */
[----:B------:R-:W-:-:S03]  /*0a70*/  FADD R21, R27, -R0 ;  /* 0x800000001b157221 */ /* 0x000fc60000000000 */
[----:B------:R-:W-:Y:S01]  /*0a80*/  FADD R12, R9, -12583039 ;  /* 0xcb40007f090c7421 */ /* 0x000fe20000000000 */
[----:B------:R-:W0:Y:S01]  /*0a90*/  MUFU.EX2 R16, R16 ;  /* 0x0000001000107308 */ /* 0x000e220000000800 */
[----:B------:R-:W-:Y:S02]  /*0aa0*/  FFMA.SAT R27, R21, R10, 0.5 ;  /* 0x3f000000151b7423 */ /* 0x000fe4000000200a */
[----:B------:R-:W-:Y:S02]  /*0ab0*/  FFMA R18, R25, 1.4426950216293334961, -R12 ;  /* 0x3fb8aa3b19127823 */ /* 0x000fe4000000080c */
[----:B------:R-:W-:Y:S01]  /*0ac0*/  FFMA.RM R12, R27, R8, 12582913 ;  /* 0x4b4000011b0c7423 */ /* 0x000fe20000004008 */
[----:B------:R-:W-:Y:S01]  /*0ad0*/  FFMA.SAT R27, R23, R10, 0.5 ;  /* 0x3f000000171b7423 */ /* 0x000fe2000000200a */
[----:B------:R-:W-:Y:S01]  /*0ae0*/  FFMA R20, R25, 1.925963033500011079e-08, R18 ;  /* 0x32a5706019147823 */ /* 0x000fe20000000012 */
[--C-:B------:R-:W-:Y:S01]  /*0af0*/  FADD R25, R13, -R0.reuse ;  /* 0x800000000d197221 */ /* 0x100fe20000000000 */
[----:B------:R-:W-:Y:S01]  /*0b00*/  SHF.L.U32 R18, R14, 0x17, RZ ;  /* 0x000000170e127819 */ /* 0x000fe200000006ff */
[----:B------:R-:W-:Y:S01]  /*0b10*/  FADD R22, R12, -12583039 ;  /* 0xcb40007f0c167421 */ /* 0x000fe20000000000 */
[----:B------:R-:W-:Y:S01]  /*0b20*/  FFMA.RM R13, R27, R8, 12582913 ;  /* 0x4b4000011b0d7423 */ /* 0x000fe20000004008 */
[----:B------:R-:W-:Y:S01]  /*0b30*/  FFMA.SAT R29, R25, R10, 0.5 ;  /* 0x3f000000191d7423 */ /* 0x000fe2000000200a */
[----:B------:R-:W-:Y:S01]  /*0b40*/  FADD R27, R19, -R0 ;  /* 0x80000000131b7221 */ /* 0x000fe20000000000 */
[----:B------:R-:W-:Y:S01]  /*0b50*/  FFMA R22, R21, 1.4426950216293334961, -R22 ;  /* 0x3fb8aa3b15167823 */ /* 0x000fe20000000816 */
[----:B------:R-:W-:Y:S01]  /*0b60*/  FADD R24, R13, -12583039 ;  /* 0xcb40007f0d187421 */ /* 0x000fe20000000000 */
[----:B------:R1:W2:Y:S01]  /*0b70*/  MUFU.EX2 R14, R20 ;  /* 0x00000014000e7308 */ /* 0x0002a20000000800 */
[----:B0-----:R-:W-:Y:S01]  /*0b80*/  FFMA R17, R18, R16, R17 ;  /* 0x0000001012117223 */ /* 0x001fe20000000011 */
[----:B------:R-:W-:Y:S01]  /*0b90*/  FFMA.RM R16, R29, R8, 12582913 ;  /* 0x4b4000011d107423 */ /* 0x000fe20000004008 */
[----:B------:R-:W-:Y:S01]  /*0ba0*/  FFMA R18, R21, 1.925963033500011079e-08, R22 ;  /* 0x32a5706015127823 */ /* 0x000fe20000000016 */
[----:B------:R-:W-:Y:S01]  /*0bb0*/  FFMA R24, R23, 1.4426950216293334961, -R24 ;  /* 0x3fb8aa3b17187823 */ /* 0x000fe20000000818 */
[----:B------:R-:W-:Y:S01]  /*0bc0*/  FFMA.SAT R19, R27, R10, 0.5 ;  /* 0x3f0000001b137423 */ /* 0x000fe2000000200a */
[----:B------:R-:W-:Y:S01]  /*0bd0*/  FADD R22, R16, -12583039 ;  /* 0xcb40007f10167421 */ /* 0x000fe20000000000 */
[----:B------:R-:W-:Y:S01]  /*0be0*/  FADD R21, R11, -R0 ;  /* 0x800000000b157221 */ /* 0x000fe20000000000 */
[----:B------:R-:W-:Y:S01]  /*0bf0*/  FFMA R24, R23, 1.925963033500011079e-08, R24 ;  /* 0x32a5706017187823 */ /* 0x000fe20000000018 */
[----:B------:R-:W-:Y:S01]  /*0c00*/  FADD R23, R15, -R0 ;  /* 0x800000000f177221 */ /* 0x000fe20000000000 */
[----:B------:R-:W-:Y:S01]  /*0c10*/  FFMA R22, R25, 1.4426950216293334961, -R22 ;  /* 0x3fb8aa3b19167823 */ /* 0x000fe20000000816 */
[----:B------:R-:W-:Y:S01]  /*0c20*/  FFMA.RM R19, R19, R8, 12582913 ;  /* 0x4b40000113137423 */ /* 0x000fe20000004008 */
[----:B------:R-:W0:Y:S01]  /*0c30*/  MUFU.EX2 R18, R18 ;  /* 0x0000001200127308 */ /* 0x000e220000000800 */
[----:B------:R-:W-:Y:S01]  /*0c40*/  SHF.L.U32 R12, R12, 0x17, RZ ;  /* 0x000000170c0c7819 */ /* 0x000fe200000006ff */
[----:B-1----:R-:W-:Y:S01]  /*0c50*/  FFMA R20, R25, 1.925963033500011079e-08, R22 ;  /* 0x32a5706019147823 */ /* 0x002fe20000000016 */
[----:B------:R-:W-:Y:S01]  /*0c60*/  FFMA.SAT R25, R23, R10, 0.5 ;  /* 0x3f00000017197423 */ /* 0x000fe2000000200a */
[----:B------:R-:W-:Y:S01]  /*0c70*/  FADD R26, R19, -12583039 ;  /* 0xcb40007f131a7421 */ /* 0x000fe20000000000 */
[----:B------:R-:W-:Y:S01]  /*0c80*/  SHF.L.U32 R22, R9, 0x17, RZ ;  /* 0x0000001709167819 */ /* 0x000fe200000006ff */
[----:B------:R-:W-:-:S02]  /*0c90*/  IMAD.SHL.U32 R13, R13, 0x800000, RZ ;  /* 0x008000000d0d7824 */ /* 0x000fc400078e00ff */
[----:B------:R-:W-:Y:S01]  /*0ca0*/  FFMA.RM R11, R25, R8, 12582913 ;  /* 0x4b400001190b7423 */ /* 0x000fe20000004008 */
[----:B------:R-:W-:Y:S01]  /*0cb0*/  FFMA.SAT R25, R21, R10, 0.5 ;  /* 0x3f00000015197423 */ /* 0x000fe2000000200a */
[----:B------:R1:W3:Y:S01]  /*0cc0*/  MUFU.EX2 R15, R24 ;  /* 0x00000018000f7308 */ /* 0x0002e20000000800 */
[----:B------:R-:W-:Y:S01]  /*0cd0*/  FFMA R26, R27, 1.4426950216293334961, -R26 ;  /* 0x3fb8aa3b1b1a7823 */ /* 0x000fe2000000081a */
[----:B------:R-:W-:Y:S01]  /*0ce0*/  FADD R10, R11, -12583039 ;  /* 0xcb40007f0b0a7421 */ /* 0x000fe20000000000 */
[----:B------:R-:W-:Y:S01]  /*0cf0*/  FFMA.RM R8, R25, R8, 12582913 ;  /* 0x4b40000119087423 */ /* 0x000fe20000004008 */
[----:B--2---:R-:W-:Y:S01]  /*0d00*/  FFMA R17, R22, R14, R17 ;  /* 0x0000000e16117223 */ /* 0x004fe20000000011 */
[----:B------:R-:W-:Y:S01]  /*0d10*/  FFMA R26, R27, 1.925963033500011079e-08, R26 ;  /* 0x32a570601b1a7823 */ /* 0x000fe2000000001a */
[----:B------:R-:W-:Y:S01]  /*0d20*/  SHF.L.U32 R16, R16, 0x17, RZ ;  /* 0x0000001710107819 */ /* 0x000fe200000006ff */
[----:B------:R-:W-:Y:S01]  /*0d30*/  FADD R28, R8, -12583039 ;  /* 0xcb40007f081c7421 */ /* 0x000fe20000000000 */
[----:B------:R-:W2:Y:S01]  /*0d40*/  MUFU.EX2 R20, R20 ;  /* 0x0000001400147308 */ /* 0x000ea20000000800 */
[----:B-1----:R-:W-:Y:S01]  /*0d50*/  FFMA R24, R23, 1.4426950216293334961, -R10 ;  /* 0x3fb8aa3b17187823 */ /* 0x002fe2000000080a */
[----:B0-----:R-:W-:Y:S01]  /*0d60*/  FFMA R12, R12, R18, R17 ;  /* 0x000000120c0c7223 */ /* 0x001fe20000000011 */
[----:B------:R-:W-:Y:S01]  /*0d70*/  FFMA R28, R21, 1.4426950216293334961, -R28 ;  /* 0x3fb8aa3b151c7823 */ /* 0x000fe2000000081c */
[----:B------:R-:W-:Y:S01]  /*0d80*/  SHF.L.U32 R11, R11, 0x17, RZ ;  /* 0x000000170b0b7819 */ /* 0x000fe200000006ff */
[----:B------:R-:W-:Y:S01]  /*0d90*/  FFMA R9, R23, 1.925963033500011079e-08, R24 ;  /* 0x32a5706017097823 */ /* 0x000fe20000000018 */
[----:B------:R-:W-:Y:S01]  /*0da0*/  SHF.L.U32 R8, R8, 0x17, RZ ;  /* 0x0000001708087819 */ /* 0x000fe200000006ff */
[----:B------:R-:W-:Y:S01]  /*0db0*/  FFMA R28, R21, 1.925963033500011079e-08, R28 ;  /* 0x32a57060151c7823 */ /* 0x000fe2000000001c */
[----:B------:R-:W0:Y:S01]  /*0dc0*/  MUFU.EX2 R10, R26 ;  /* 0x0000001a000a7308 */ /* 0x000e220000000800 */
[----:B---3--:R-:W-:Y:S01]  /*0dd0*/  FFMA R13, R13, R15, R12 ;  /* 0x0000000f0d0d7223 */ /* 0x008fe2000000000c */
[----:B------:R-:W-:-:S06]  /*0de0*/  SHF.L.U32 R12, R19, 0x17, RZ ;  /* 0x00000017130c7819 */ /* 0x000fcc00000006ff */
[----:B------:R-:W1:Y:S01]  /*0df0*/  MUFU.EX2 R9, R9 ;  /* 0x0000000900097308 */ /* 0x000e620000000800 */
[----:B--2---:R-:W-:-:S07]  /*0e00*/  FFMA R13, R16, R20, R13 ;  /* 0x00000014100d7223 */ /* 0x004fce000000000d */
[----:B------:R-:W2:Y:S01]  /*0e10*/  MUFU.EX2 R28, R28 ;  /* 0x0000001c001c7308 */ /* 0x000ea20000000800 */
[----:B0-----:R-:W-:-:S04]  /*0e20*/  FFMA R10, R12, R10, R13 ;  /* 0x0000000a0c0a7223 */ /* 0x001fc8000000000d */
[----:B-1----:R-:W-:-:S04]  /*0e30*/  FFMA R9, R11, R9, R10 ;  /* 0x000000090b097223 */ /* 0x002fc8000000000a */
[----:B--2---:R-:W-:Y:S01]  /*0e40*/  FFMA R17, R8, R28, R9 ;  /* 0x0000001c08117223 */ /* 0x004fe20000000009 */
[----:B------:R-:W-:Y:S06]  /*0e50*/  BRA.U UP1, `(.L_x_8) ;  /* 0xfffffff901a47547 */ /* 0x000fec000b83ffff */
.L_x_7:
[----:B------:R-:W-:Y:S05]  /*0e60*/  BRA.U !UP0, `(.L_x_6) ;  /* 0x0000000508ac7547 */ /* 0x000fea000b800000 */
[----:B------:R-:W-:Y:S02]  /*0e70*/  UISETP.GE.U32.AND UP0, UPT, UR6, 0x4, UPT ;  /* 0x000000040600788c */ /* 0x000fe4000bf06070 */
[----:B------:R-:W-:-:S04]  /*0e80*/  ULOP3.LUT UR7, UR5, 0x3, URZ, 0xc0, !UPT ;  /* 0x0000000305077892 */ /* 0x000fc8000f8ec0ff */
[----:B------:R-:W-:-:S03]  /*0e90*/  UISETP.NE.AND UP1, UPT, UR7, URZ, UPT ;  /* 0x000000ff0700728c */ /* 0x000fc6000bf25270 */
[----:B------:R-:W-:Y:S08]  /*0ea0*/  BRA.U !UP0, `(.L_x_9) ;  /* 0x0000000108cc7547 */ /* 0x000ff0000b800000 */
[----:B------:R-:W0:Y:S01]  /*0eb0*/  LDC.64 R8, c[0x0][0x380] ;  /* 0x0000e000ff087b82 */ /* 0x000e220000000a00 */
[----:B------:R-:W1:Y:S01]  /*0ec0*/  LDCU.64 UR10, c[0x0][0x380] ;  /* 0x00007000ff0a77ac */ /* 0x000e620008000a00 */
[C---:B------:R-:W-:Y:S02]  /*0ed0*/  IADD3 R5, PT, PT, R6.reuse, UR4, RZ ;  /* 0x0000000406057c10 */ /* 0x040fe4000fffe0ff */
[----:B------:R-:W-:-:S03]  /*0ee0*/  IADD3 R4, P0, PT, R6, UR4, RZ ;  /* 0x0000000406047c10 */ /* 0x000fc6000ff1e0ff */
[----:B0-----:R-:W-:-:S04]  /*0ef0*/  IMAD.WIDE.U32 R8, R5, 0x4, R8 ;  /* 0x0000000405087825 */ /* 0x001fc800078e0008 */
[----:B------:R-:W-:Y:S01]  /*0f00*/  IMAD.X R5, RZ, RZ, RZ, P0 ;  /* 0x000000ffff057224 */ /* 0x000fe200000e06ff */
[C---:B-1----:R-:W-:Y:S01]  /*0f10*/  LEA R12, P0, R4.reuse, UR10, 0x2 ;  /* 0x0000000a040c7c11 */ /* 0x042fe2000f8010ff */
[----:B------:R-:W2:Y:S03]  /*0f20*/  LDG.E R9, desc[UR8][R8.64] ;  /* 0x0000000808097981 */ /* 0x000ea6000c1e1900 */
[----:B------:R-:W-:-:S05]  /*0f30*/  LEA.HI.X R13, R4, UR11, R5, 0x2, P0 ;  /* 0x0000000b040d7c11 */ /* 0x000fca00080f1405 */
[----:B------:R-:W3:Y:S04]  /*0f40*/  LDG.E R5, desc[UR8][R12.64+0x4] ;  /* 0x000004080c057981 */ /* 0x000ee8000c1e1900 */
[----:B------:R-:W4:Y:S04]  /*0f50*/  LDG.E R15, desc[UR8][R12.64+0x8] ;  /* 0x000008080c0f7981 */ /* 0x000f28000c1e1900 */
[----:B------:R0:W4:Y:S01]  /*0f60*/  LDG.E R19, desc[UR8][R12.64+0xc] ;  /* 0x00000c080c137981 */ /* 0x000122000c1e1900 */
[----:B------:R-:W-:Y:S01]  /*0f70*/  HFMA2 R11, -RZ, RZ, 3.7421875, 0 ;  /* 0x437c0000ff0b7431 */ /* 0x000fe200000001ff */
[----:B------:R-:W-:Y:S01]  /*0f80*/  MOV R21, 0x3bbb989d ;  /* 0x3bbb989d00157802 */ /* 0x000fe20000000f00 */
[----:B------:R-:W-:Y:S01]  /*0f90*/  UIADD3 UR4, UPT, UPT, UR4, 0x4, URZ ;  /* 0x0000000404047890 */ /* 0x000fe2000fffe0ff */
[----:B--2--5:R-:W-:-:S04]  /*0fa0*/  FADD R10, R9, -R0 ;  /* 0x80000000090a7221 */ /* 0x024fc80000000000 */
[----:B------:R-:W-:-:S04]  /*0fb0*/  FFMA.SAT R4, R10, R21, 0.5 ;  /* 0x3f0000000a047423 */ /* 0x000fc80000002015 */
[----:B------:R-:W-:Y:S01]  /*0fc0*/  FFMA.RM R4, R4, R11, 12582913 ;  /* 0x4b40000104047423 */ /* 0x000fe2000000400b */
[----:B---3--:R-:W-:-:S03]  /*0fd0*/  FADD R14, R5, -R0 ;  /* 0x80000000050e7221 */ /* 0x008fc60000000000 */
[----:B------:R-:W-:Y:S01]  /*0fe0*/  FADD R5, R4, -12583039 ;  /* 0xcb40007f04057421 */ /* 0x000fe20000000000 */
[----:B------:R-:W-:Y:S01]  /*0ff0*/  FFMA.SAT R16, R14, R21, 0.5 ;  /* 0x3f0000000e107423 */ /* 0x000fe20000002015 */
[--C-:B----4-:R-:W-:Y:S01]  /*1000*/  FADD R8, R15, -R0.reuse ;  /* 0x800000000f087221 */ /* 0x110fe20000000000 */
[----:B------:R-:W-:Y:S01]  /*1010*/  SHF.L.U32 R4, R4, 0x17, RZ ;  /* 0x0000001704047819 */ /* 0x000fe200000006ff */
[----:B------:R-:W-:Y:S01]  /*1020*/  FFMA R9, R10, 1.4426950216293334961, -R5 ;  /* 0x3fb8aa3b0a097823 */ /* 0x000fe20000000805 */
[----:B------:R-:W-:Y:S01]  /*1030*/  FFMA.RM R5, R16, R11, 12582913 ;  /* 0x4b40000110057423 */ /* 0x000fe2000000400b */
[----:B0-----:R-:W-:Y:S01]  /*1040*/  FFMA.SAT R12, R8, R21, 0.5 ;  /* 0x3f000000080c7423 */ /* 0x001fe20000002015 */
[----:B------:R-:W-:Y:S01]  /*1050*/  FADD R19, R19, -R0 ;  /* 0x8000000013137221 */ /* 0x000fe20000000000 */
[----:B------:R-:W-:Y:S01]  /*1060*/  FFMA R10, R10, 1.925963033500011079e-08, R9 ;  /* 0x32a570600a0a7823 */ /* 0x000fe20000000009 */
[----:B------:R-:W-:Y:S01]  /*1070*/  FADD R13, R5, -12583039 ;  /* 0xcb40007f050d7421 */ /* 0x000fe20000000000 */
[----:B------:R-:W-:Y:S01]  /*1080*/  FFMA.RM R9, R12, R11, 12582913 ;  /* 0x4b4000010c097423 */ /* 0x000fe2000000400b */
[----:B------:R-:W-:Y:S01]  /*1090*/  FFMA.SAT R12, R19, R21, 0.5 ;  /* 0x3f000000130c7423 */ /* 0x000fe20000002015 */
[----:B------:R-:W-:Y:S01]  /*10a0*/  SHF.L.U32 R5, R5, 0x17, RZ ;  /* 0x0000001705057819 */ /* 0x000fe200000006ff */
[----:B------:R-:W-:Y:S01]  /*10b0*/  FFMA R13, R14, 1.4426950216293334961, -R13 ;  /* 0x3fb8aa3b0e0d7823 */ /* 0x000fe2000000080d */
[C---:B------:R-:W-:Y:S01]  /*10c0*/  FADD R15, R9.reuse, -12583039 ;  /* 0xcb40007f090f7421 */ /* 0x040fe20000000000 */
[----:B------:R-:W-:Y:S01]  /*10d0*/  FFMA.RM R12, R12, R11, 12582913 ;  /* 0x4b4000010c0c7423 */ /* 0x000fe2000000400b */
[----:B------:R-:W0:Y:S01]  /*10e0*/  MUFU.EX2 R10, R10 ;  /* 0x0000000a000a7308 */ /* 0x000e220000000800 */
[----:B------:R-:W-:Y:S01]  /*10f0*/  FFMA R13, R14, 1.925963033500011079e-08, R13 ;  /* 0x32a570600e0d7823 */ /* 0x000fe2000000000d */
[----:B------:R-:W-:Y:S01]  /*1100*/  FFMA R15, R8, 1.4426950216293334961, -R15 ;  /* 0x3fb8aa3b080f7823 */ /* 0x000fe2000000080f */
[----:B------:R-:W-:Y:S01]  /*1110*/  FADD R14, R12, -12583039 ;  /* 0xcb40007f0c0e7421 */ /* 0x000fe20000000000 */
[----:B------:R-:W-:-:S02]  /*1120*/  SHF.L.U32 R9, R9, 0x17, RZ ;  /* 0x0000001709097819 */ /* 0x000fc400000006ff */
[----:B------:R-:W-:Y:S01]  /*1130*/  FFMA R15, R8, 1.925963033500011079e-08, R15 ;  /* 0x32a57060080f7823 */ /* 0x000fe2000000000f */
[C---:B------:R-:W-:Y:S01]  /*1140*/  FFMA R14, R19.reuse, 1.4426950216293334961, -R14 ;  /* 0x3fb8aa3b130e7823 */ /* 0x040fe2000000080e */
[----:B------:R-:W1:Y:S03]  /*1150*/  MUFU.EX2 R13, R13 ;  /* 0x0000000d000d7308 */ /* 0x000e660000000800 */
[----:B------:R-:W-:-:S05]  /*1160*/  FFMA R14, R19, 1.925963033500011079e-08, R14 ;  /* 0x32a57060130e7823 */ /* 0x000fca000000000e */
[----:B------:R-:W2:Y:S01]  /*1170*/  MUFU.EX2 R15, R15 ;  /* 0x0000000f000f7308 */ /* 0x000ea20000000800 */
[----:B0-----:R-:W-:Y:S01]  /*1180*/  FFMA R4, R4, R10, R17 ;  /* 0x0000000a04047223 */ /* 0x001fe20000000011 */
[----:B------:R-:W-:-:S06]  /*1190*/  SHF.L.U32 R17, R12, 0x17, RZ ;  /* 0x000000170c117819 */ /* 0x000fcc00000006ff */
[----:B------:R-:W0:Y:S01]  /*11a0*/  MUFU.EX2 R14, R14 ;  /* 0x0000000e000e7308 */ /* 0x000e220000000800 */
[----:B-1----:R-:W-:-:S04]  /*11b0*/  FFMA R4, R5, R13, R4 ;  /* 0x0000000d05047223 */ /* 0x002fc80000000004 */
[----:B--2---:R-:W-:-:S04]  /*11c0*/  FFMA R4, R9, R15, R4 ;  /* 0x0000000f09047223 */ /* 0x004fc80000000004 */
[----:B0-----:R-:W-:-:S07]  /*11d0*/  FFMA R17, R17, R14, R4 ;  /* 0x0000000e11117223 */ /* 0x001fce0000000004 */
.L_x_9:
[----:B------:R-:W-:Y:S05]  /*11e0*/  BRA.U !UP1, `(.L_x_6) ;  /* 0x0000000109cc7547 */ /* 0x000fea000b800000 */
[----:B------:R-:W-:Y:S02]  /*11f0*/  UISETP.NE.AND UP0, UPT, UR7, 0x1, UPT ;  /* 0x000000010700788c */ /* 0x000fe4000bf05270 */
[----:B------:R-:W-:-:S04]  /*1200*/  ULOP3.LUT UR5, UR5, 0x1, URZ, 0xc0, !UPT ;  /* 0x0000000105057892 */ /* 0x000fc8000f8ec0ff */
[----:B------:R-:W-:-:S03]  /*1210*/  UISETP.NE.U32.AND UP1, UPT, UR5, 0x1, UPT ;  /* 0x000000010500788c */ /* 0x000fc6000bf25070 */
        /* <DEDUP_REMOVED lines=9> */
[----:B------:R-:W-:-:S06]  /*12b0*/  LEA.HI.X R9, R10, UR7, R9, 0x2, P0 ;  /* 0x000000070a097c11 */ /* 0x000fcc00080f1409 */
[----:B------:R-:W3:Y:S01]  /*12c0*/  LDG.E R9, desc[UR8][R8.64+0x4] ;  /* 0x0000040808097981 */ /* 0x000ee2000c1e1900 */
        /* <DEDUP_REMOVED lines=9> */
[----:B------:R-:W-:Y:S02]  /*1360*/  SHF.L.U32 R12, R12, 0x17, RZ ;  /* 0x000000170c0c7819 */ /* 0x000fe400000006ff */
[----:B------:R-:W-:Y:S01]  /*1370*/  FFMA R15, R10, 1.4426950216293334961, -R15 ;  /* 0x3fb8aa3b0a0f7823 */ /* 0x000fe2000000080f */
[----:B------:R-:W-:-:S03]  /*1380*/  FFMA.RM R16, R16, R13, 12582913 ;  /* 0x4b40000110107423 */ /* 0x000fc6000000400d */
[----:B------:R-:W-:Y:S01]  /*1390*/  FFMA R15, R10, 1.925963033500011079e-08, R15 ;  /* 0x32a570600a0f7823 */ /* 0x000fe2000000000f */
[C---:B------:R-:W-:Y:S01]  /*13a0*/  FADD R5, R16.reuse, -12583039 ;  /* 0xcb40007f10057421 */ /* 0x040fe20000000000 */
[----:B------:R-:W-:-:S03]  /*13b0*/  SHF.L.U32 R9, R16, 0x17, RZ ;  /* 0x0000001710097819 */ /* 0x000fc600000006ff */
[C---:B------:R-:W-:Y:S01]  /*13c0*/  FFMA R5, R14.reuse, 1.4426950216293334961, -R5 ;  /* 0x3fb8aa3b0e057823 */ /* 0x040fe20000000805 */
[----:B------:R-:W0:Y:S03]  /*13d0*/  MUFU.EX2 R15, R15 ;  /* 0x0000000f000f7308 */ /* 0x000e260000000800 */
[----:B------:R-:W-:-:S06]  /*13e0*/  FFMA R5, R14, 1.925963033500011079e-08, R5 ;  /* 0x32a570600e057823 */ /* 0x000fcc0000000005 */
[----:B------:R-:W1:Y:S01]  /*13f0*/  MUFU.EX2 R5, R5 ;  /* 0x0000000500057308 */ /* 0x000e620000000800 */
[----:B0-----:R-:W-:-:S04]  /*1400*/  FFMA R12, R12, R15, R17 ;  /* 0x0000000f0c0c7223 */ /* 0x001fc80000000011 */
[----:B-1----:R-:W-:-:S07]  /*1410*/  FFMA R17, R9, R5, R12 ;  /* 0x0000000509117223 */ /* 0x002fce000000000c */
.L_x_10:
[----:B------:R-:W-:Y:S05]  /*1420*/  BRA.U UP1, `(.L_x_6) ;  /* 0x00000001013c7547 */ /* 0x000fea000b800000 */
[----:B------:R-:W0:Y:S01]  /*1430*/  LDC.64 R4, c[0x0][0x380] ;  /* 0x0000e000ff047b82 */ /* 0x000e220000000a00 */
[----:B------:R-:W-:-:S05]  /*1440*/  IADD3 R9, PT, PT, R6, UR4, RZ ;  /* 0x0000000406097c10 */ /* 0x000fca000fffe0ff */
[----:B0-----:R-:W-:-:S06]  /*1450*/  IMAD.WIDE.U32 R4, R9, 0x4, R4 ;  /* 0x0000000409047825 */ /* 0x001fcc00078e0004 */
[----:B------:R-:W2:Y:S01]  /*1460*/  LDG.E R5, desc[UR8][R4.64] ;  /* 0x0000000804057981 */ /* 0x000ea2000c1e1900 */
[----:B------:R-:W-:Y:S01]  /*1470*/  HFMA2 R10, -RZ, RZ, 3.7421875, 0 ;  /* 0x437c0000ff0a7431 */ /* 0x000fe200000001ff */
[----:B------:R-:W-:Y:S01]  /*1480*/  MOV R9, 0x3bbb989d ;  /* 0x3bbb989d00097802 */ /* 0x000fe20000000f00 */
[----:B--2--5:R-:W-:-:S04]  /*1490*/  FADD R8, R5, -R0 ;  /* 0x8000000005087221 */ /* 0x024fc80000000000 */
[----:B------:R-:W-:-:S04]  /*14a0*/  FFMA.SAT R9, R8, R9, 0.5 ;  /* 0x3f00000008097423 */ /* 0x000fc80000002009 */
[----:B------:R-:W-:-:S04]  /*14b0*/  FFMA.RM R9, R9, R10, 12582913 ;  /* 0x4b40000109097423 */ /* 0x000fc8000000400a */
[----:B------:R-:W-:-:S04]  /*14c0*/  FADD R11, R9, -12583039 ;  /* 0xcb40007f090b7421 */ /* 0x000fc80000000000 */
[----:B------:R-:W-:-:S04]  /*14d0*/  FFMA R11, R8, 1.4426950216293334961, -R11 ;  /* 0x3fb8aa3b080b7823 */ /* 0x000fc8000000080b */
[----:B------:R-:W-:Y:S01]  /*14e0*/  FFMA R11, R8, 1.925963033500011079e-08, R11 ;  /* 0x32a57060080b7823 */ /* 0x000fe2000000000b */
[----:B------:R-:W-:-:S05]  /*14f0*/  IMAD.SHL.U32 R8, R9, 0x800000, RZ ;  /* 0x0080000009087824 */ /* 0x000fca00078e00ff */
[----:B------:R-:W0:Y:S02]  /*1500*/  MUFU.EX2 R11, R11 ;  /* 0x0000000b000b7308 */ /* 0x000e240000000800 */
[----:B0-----:R-:W-:-:S07]  /*1510*/  FFMA R17, R8, R11, R17 ;  /* 0x0000000b08117223 */ /* 0x001fce0000000011 */
.L_x_6:
[----:B------:R-:W-:-:S06]  /*1520*/  IMAD.WIDE R2, R7, 0x4, R2 ;  /* 0x0000000407027825 */ /* 0x000fcc00078e0202 */
[----:B------:R-:W2:Y:S01]  /*1530*/  LDG.E R3, desc[UR8][R2.64] ;  /* 0x0000000802037981 */ /* 0x000ea2000c1e1900 */
[----:B------:R-:W-:Y:S01]  /*1540*/  MOV R5, 0x3bbb989d ;  /* 0x3bbb989d00057802 */ /* 0x000fe20000000f00 */
[----:B------:R-:W0:Y:S01]  /*1550*/  MUFU.RCP R8, R17 ;  /* 0x0000001100087308 */ /* 0x000e220000001000 */
[----:B------:R-:W-:Y:S01]  /*1560*/  MOV R9, 0x437c0000 ;  /* 0x437c000000097802 */ /* 0x000fe20000000f00 */
[----:B------:R-:W-:Y:S01]  /*1570*/  BSSY.RECONVERGENT B0, `(.L_x_11) ;  /* 0x0000016000007945 */ /* 0x000fe20003800200 */
[----:B------:R-:W-:Y:S01]  /*1580*/  IADD3 R6, PT, PT, R7, R6, RZ ;  /* 0x0000000607067210 */ /* 0x000fe20007ffe0ff */
[----:B--2--5:R-:W-:Y:S01]  /*1590*/  FADD R0, R3, -R0 ;  /* 0x8000000003007221 */ /* 0x024fe20000000000 */
[----:B0-----:R-:W-:-:S03]  /*15a0*/  FFMA R3, R8, -R17, 1 ;  /* 0x3f80000008037423 */ /* 0x001fc60000000811 */
[----:B------:R-:W-:Y:S01]  /*15b0*/  FFMA.SAT R4, R0, R5, 0.5 ;  /* 0x3f00000000047423 */ /* 0x000fe20000002005 */
[----:B------:R-:W-:-:S03]  /*15c0*/  FFMA R3, R8, R3, R8 ;  /* 0x0000000308037223 */ /* 0x000fc60000000008 */
[----:B------:R-:W-:-:S04]  /*15d0*/  FFMA.RM R4, R4, R9, 12582913 ;  /* 0x4b40000104047423 */ /* 0x000fc80000004009 */
[----:B------:R-:W-:-:S04]  /*15e0*/  FADD R5, R4, -12583039 ;  /* 0xcb40007f04057421 */ /* 0x000fc80000000000 */
[----:B------:R-:W-:-:S04]  /*15f0*/  FFMA R5, R0, 1.4426950216293334961, -R5 ;  /* 0x3fb8aa3b00057823 */ /* 0x000fc80000000805 */
[----:B------:R-:W-:Y:S01]  /*1600*/  FFMA R5, R0, 1.925963033500011079e-08, R5 ;  /* 0x32a5706000057823 */ /* 0x000fe20000000005 */
[----:B------:R-:W-:-:S05]  /*1610*/  SHF.L.U32 R0, R4, 0x17, RZ ;  /* 0x0000001704007819 */ /* 0x000fca00000006ff */
[----:B------:R-:W0:Y:S02]  /*1620*/  MUFU.EX2 R5, R5 ;  /* 0x0000000500057308 */ /* 0x000e240000000800 */
[----:B0-----:R-:W-:-:S06]  /*1630*/  FMUL R0, R0, R5 ;  /* 0x0000000500007220 */ /* 0x001fcc0000400000 */
[----:B------:R-:W0:Y:S01]  /*1640*/  FCHK P0, R0, R17 ;  /* 0x0000001100007302 */ /* 0x000e220000000000 */
[----:B------:R-:W-:-:S04]  /*1650*/  FFMA R2, R0, R3, RZ ;  /* 0x0000000300027223 */ /* 0x000fc800000000ff */
[----:B------:R-:W-:-:S04]  /*1660*/  FFMA R4, R2, -R17, R0 ;  /* 0x8000001102047223 */ /* 0x000fc80000000000 */
[----:B------:R-:W-:Y:S01]  /*1670*/  FFMA R2, R3, R4, R2 ;  /* 0x0000000403027223 */ /* 0x000fe20000000002 */
[----:B0-----:R-:W-:Y:S06]  /*1680*/  @!P0 BRA `(.L_x_12) ;  /* 0x0000000000108947 */ /* 0x001fec0003800000 */
[----:B------:R-:W-:Y:S02]  /*1690*/  MOV R3, R17 ;  /* 0x0000001100037202 */ /* 0x000fe40000000f00 */
[----:B------:R-:W-:-:S07]  /*16a0*/  MOV R2, 0x16c0 ;  /* 0x000016c000027802 */ /* 0x000fce0000000f00 */
[----:B------:R-:W-:Y:S05]  /*16b0*/  CALL.REL.NOINC `($__internal_0_$__cuda_sm3x_div_rn_noftz_f32_slowpath) ;  /* 0x0000000000747944 */ /* 0x000fea0003c00000 */
[----:B------:R-:W-:-:S07]  /*16c0*/  MOV R2, R0 ;  /* 0x0000000000027202 */ /* 0x000fce0000000f00 */
.L_x_12:
[----:B------:R-:W-:Y:S05]  /*16d0*/  BSYNC.RECONVERGENT B0 ;  /* 0x0000000000007941 */ /* 0x000fea0003800200 */
.L_x_11:
[C---:B------:R-:W-:Y:S02]  /*16e0*/  LOP3.LUT R0, R6.reuse, 0xaad26b49, RZ, 0x3c, !PT ;  /* 0xaad26b4906007812 */ /* 0x040fe400078e3cff */
[----:B------:R-:W-:-:S03]  /*16f0*/  ISETP.GT.AND P0, PT, R6, -0x1, PT ;  /* 0xffffffff0600780c */ /* 0x000fc60003f04270 */
[----:B------:R-:W-:-:S04]  /*1700*/  IMAD R0, R0, 0x4182bed5, RZ ;  /* 0x4182bed500007824 */ /* 0x000fc800078e02ff */
[C---:B------:R-:W-:Y:S01]  /*1710*/  VIADD R4, R0.reuse, 0x583f19 ;  /* 0x00583f1900047836 */ /* 0x040fe20000000000 */
[C---:B------:R-:W-:Y:S02]  /*1720*/  IADD3 R3, PT, PT, R0.reuse, 0x75bcd15, RZ ;  /* 0x075bcd1500037810 */ /* 0x040fe40007ffe0ff */
[C---:B------:R-:W-:Y:S02]  /*1730*/  IADD3 R10, PT, PT, R0.reuse, -0x260923e8, RZ ;  /* 0xd9f6dc18000a7810 */ /* 0x040fe40007ffe0ff */
[----:B------:R-:W-:Y:S02]  /*1740*/  SHF.R.U32.HI R8, RZ, 0x2, R3 ;  /* 0x00000002ff087819 */ /* 0x000fe40000011603 */
[----:B------:R-:W-:Y:S01]  /*1750*/  @!P0 IADD3 R10, PT, PT, R0, -0x73a9a5a1, RZ ;  /* 0x8c565a5f000a8810 */ /* 0x000fe20007ffe0ff */
[----:B------:R-:W-:Y:S01]  /*1760*/  HFMA2 R0, -RZ, RZ, 0.1171875, 0 ;  /* 0x2f800000ff007431 */ /* 0x000fe200000001ff */
[----:B------:R-:W-:Y:S02]  /*1770*/  LOP3.LUT R8, R8, R3, RZ, 0x3c, !PT ;  /* 0x0000000308087212 */ /* 0x000fe400078e3cff */
[----:B------:R-:W-:-:S02]  /*1780*/  SHF.L.U32 R3, R4, 0x4, RZ ;  /* 0x0000000404037819 */ /* 0x000fc400000006ff */
[----:B------:R-:W-:-:S04]  /*1790*/  SHF.L.U32 R5, R8, 0x1, RZ ;  /* 0x0000000108057819 */ /* 0x000fc800000006ff */
[----:B------:R-:W-:-:S04]  /*17a0*/  LOP3.LUT R3, R4, R3, R5, 0x96, !PT ;  /* 0x0000000304037212 */ /* 0x000fc800078e9605 */
[----:B------:R-:W-:-:S04]  /*17b0*/  LOP3.LUT R3, R3, R8, RZ, 0x3c, !PT ;  /* 0x0000000803037212 */ /* 0x000fc800078e3cff */
[----:B------:R-:W-:-:S04]  /*17c0*/  IADD3 R3, PT, PT, R10, 0x587c5, R3 ;  /* 0x000587c50a037810 */ /* 0x000fc80007ffe003 */
[----:B------:R-:W-:-:S05]  /*17d0*/  I2FP.F32.U32 R3, R3 ;  /* 0x0000000300037245 */ /* 0x000fca0000201000 */
[----:B------:R-:W-:-:S05]  /*17e0*/  FFMA R3, R3, R0, 1.1641532182693481445e-10 ;  /* 0x2f00000003037423 */ /* 0x000fca0000000000 */
[----:B------:R-:W-:-:S13]  /*17f0*/  FSETP.GTU.AND P0, PT, R3, R2, PT ;  /* 0x000000020300720b */ /* 0x000fda0003f0c000 */
[----:B------:R-:W0:Y:S01]  /*1800*/  @!P0 LDC.64 R2, c[0x0][0x388] ;  /* 0x0000e200ff028b82 */ /* 0x000e220000000a00 */
[----:B------:R-:W-:Y:S01]  /*1810*/  @!P0 MOV R5, 0x1 ;  /* 0x0000000100058802 */ /* 0x000fe20000000f00 */
[----:B0-----:R-:W-:-:S05]  /*1820*/  @!P0 IMAD.WIDE R2, R6, 0x4, R2 ;  /* 0x0000000406028825 */ /* 0x001fca00078e0202 */
[----:B------:R0:W-:Y:S01]  /*1830*/  @!P0 STG.E desc[UR8][R2.64], R5 ;  /* 0x0000000502008986 */ /* 0x0001e2000c101908 */
[----:B------:R-:W-:Y:S05]  /*1840*/  @!P0 EXIT ;  /* 0x000000000000894d */ /* 0x000fea0003800000 */
[----:B0-----:R-:W0:Y:S02]  /*1850*/  LDC.64 R2, c[0x0][0x388] ;  /* 0x0000e200ff027b82 */ /* 0x001e240000000a00 */
[----:B0-----:R-:W-:-:S05]  /*1860*/  IMAD.WIDE R2, R6, 0x4, R2 ;  /* 0x0000000406027825 */ /* 0x001fca00078e0202 */
[----:B------:R-:W-:Y:S01]  /*1870*/  STG.E desc[UR8][R2.64], RZ ;  /* 0x000000ff02007986 */ /* 0x000fe2000c101908 */
[----:B------:R-:W-:Y:S05]  /*1880*/  EXIT ;  /* 0x000000000000794d */ /* 0x000fea0003800000 */
        .weak           $__internal_0_$__cuda_sm3x_div_rn_noftz_f32_slowpath
        .type           $__internal_0_$__cuda_sm3x_div_rn_noftz_f32_slowpath,@function
        .size           $__internal_0_$__cuda_sm3x_div_rn_noftz_f32_slowpath,(.L_x_25 - $__internal_0_$__cuda_sm3x_div_rn_noftz_f32_slowpath)
$__internal_0_$__cuda_sm3x_div_rn_noftz_f32_slowpath:
[----:B------:R-:W-:Y:S01]  /*1890*/  SHF.R.U32.HI R5, RZ, 0x17, R3 ;  /* 0x00000017ff057819 */ /* 0x000fe20000011603 */
[----:B------:R-:W-:Y:S01]  /*18a0*/  BSSY.RECONVERGENT B1, `(.L_x_13) ;  /* 0x0000063000017945 */ /* 0x000fe20003800200 */
[----:B------:R-:W-:Y:S02]  /*18b0*/  SHF.R.U32.HI R4, RZ, 0x17, R0 ;  /* 0x00000017ff047819 */ /* 0x000fe40000011600 */
[----:B------:R-:W-:Y:S02]  /*18c0*/  LOP3.LUT R12, R5, 0xff, RZ, 0xc0, !PT ;  /* 0x000000ff050c7812 */ /* 0x000fe400078ec0ff */
[----:B------:R-:W-:Y:S02]  /*18d0*/  LOP3.LUT R10, R4, 0xff, RZ, 0xc0, !PT ;  /* 0x000000ff040a7812 */ /* 0x000fe400078ec0ff */
[----:B------:R-:W-:Y:S02]  /*18e0*/  IADD3 R8, PT, PT, R12, -0x1, RZ ;  /* 0xffffffff0c087810 */ /* 0x000fe40007ffe0ff */
[----:B------:R-:W-:Y:S01]  /*18f0*/  MOV R4, R0 ;  /* 0x0000000000047202 */ /* 0x000fe20000000f00 */
[----:B------:R-:W-:Y:S01]  /*1900*/  VIADD R7, R10, 0xffffffff ;  /* 0xffffffff0a077836 */ /* 0x000fe20000000000 */
[----:B------:R-:W-:-:S04]  /*1910*/  ISETP.GT.U32.AND P0, PT, R8, 0xfd, PT ;  /* 0x000000fd0800780c */ /* 0x000fc80003f04070 */
[----:B------:R-:W-:-:S13]  /*1920*/  ISETP.GT.U32.OR P0, PT, R7, 0xfd, P0 ;  /* 0x000000fd0700780c */ /* 0x000fda0000704470 */
[----:B------:R-:W-:Y:S01]  /*1930*/  @!P0 MOV R5, RZ ;  /* 0x000000ff00058202 */ /* 0x000fe20000000f00 */
[----:B------:R-:W-:Y:S06]  /*1940*/  @!P0 BRA `(.L_x_14) ;  /* 0x00000000005c8947 */ /* 0x000fec0003800000 */
[----:B------:R-:W-:Y:S02]  /*1950*/  FSETP.GTU.FTZ.AND P1, PT, |R3|, +INF , PT ;  /* 0x7f8000000300780b */ /* 0x000fe40003f3c200 */
[----:B------:R-:W-:-:S04]  /*1960*/  FSETP.GTU.FTZ.AND P0, PT, |R0|, +INF , PT ;  /* 0x7f8000000000780b */ /* 0x000fc80003f1c200 */
[----:B------:R-:W-:-:S13]  /*1970*/  PLOP3.LUT P0, PT, P0, P1, PT, 0xf8, 0x8f ;  /* 0x00000000008f781c */ /* 0x000fda0000703f70 */
[----:B------:R-:W-:Y:S05]  /*1980*/  @P0 BRA `(.L_x_15) ;  /* 0x00000004004c0947 */ /* 0x000fea0003800000 */
[----:B------:R-:W-:-:S13]  /*1990*/  LOP3.LUT P0, RZ, R3, 0x7fffffff, R4, 0xc8, !PT ;  /* 0x7fffffff03ff7812 */ /* 0x000fda000780c804 */
[----:B------:R-:W-:Y:S05]  /*19a0*/  @!P0 BRA `(.L_x_16) ;  /* 0x00000004003c8947 */ /* 0x000fea0003800000 */
[C---:B------:R-:W-:Y:S02]  /*19b0*/  FSETP.NEU.FTZ.AND P2, PT, |R0|.reuse, +INF , PT ;  /* 0x7f8000000000780b */ /* 0x040fe40003f5d200 */
[----:B------:R-:W-:Y:S02]  /*19c0*/  FSETP.NEU.FTZ.AND P1, PT, |R3|, +INF , PT ;  /* 0x7f8000000300780b */ /* 0x000fe40003f3d200 */
[----:B------:R-:W-:-:S11]  /*19d0*/  FSETP.NEU.FTZ.AND P0, PT, |R0|, +INF , PT ;  /* 0x7f8000000000780b */ /* 0x000fd60003f1d200 */
[----:B------:R-:W-:Y:S05]  /*19e0*/  @!P1 BRA !P2, `(.L_x_16) ;  /* 0x00000004002c9947 */ /* 0x000fea0005000000 */
[----:B------:R-:W-:-:S04]  /*19f0*/  LOP3.LUT P2, RZ, R4, 0x7fffffff, RZ, 0xc0, !PT ;  /* 0x7fffffff04ff7812 */ /* 0x000fc8000784c0ff */
[----:B------:R-:W-:-:S13]  /*1a00*/  PLOP3.LUT P1, PT, P1, P2, PT, 0x2f, 0xf2 ;  /* 0x0000000000f2781c */ /* 0x000fda0000f24577 */
[----:B------:R-:W-:Y:S05]  /*1a10*/  @P1 BRA `(.L_x_17) ;  /* 0x0000000400181947 */ /* 0x000fea0003800000 */
[----:B------:R-:W-:-:S04]  /*1a20*/  LOP3.LUT P1, RZ, R3, 0x7fffffff, RZ, 0xc0, !PT ;  /* 0x7fffffff03ff7812 */ /* 0x000fc8000782c0ff */
[----:B------:R-:W-:-:S13]  /*1a30*/  PLOP3.LUT P0, PT, P0, P1, PT, 0x2f, 0xf2 ;  /* 0x0000000000f2781c */ /* 0x000fda0000702577 */
[----:B------:R-:W-:Y:S05]  /*1a40*/  @P0 BRA `(.L_x_18) ;  /* 0x0000000400000947 */ /* 0x000fea0003800000 */
[----:B------:R-:W-:Y:S02]  /*1a50*/  ISETP.GE.AND P0, PT, R7, RZ, PT ;  /* 0x000000ff0700720c */ /* 0x000fe40003f06270 */
[----:B------:R-:W-:-:S11]  /*1a60*/  ISETP.GE.AND P1, PT, R8, RZ, PT ;  /* 0x000000ff0800720c */ /* 0x000fd60003f26270 */
[----:B------:R-:W-:Y:S01]  /*1a70*/  @P0 MOV R5, RZ ;  /* 0x000000ff00050202 */ /* 0x000fe20000000f00 */
[----:B------:R-:W-:Y:S01]  /*1a80*/  @!P0 FFMA R4, R0, 1.84467440737095516160e+19, RZ ;  /* 0x5f80000000048823 */ /* 0x000fe200000000ff */
[----:B------:R-:W-:Y:S01]  /*1a90*/  @!P0 MOV R5, 0xffffffc0 ;  /* 0xffffffc000058802 */ /* 0x000fe20000000f00 */
[----:B------:R-:W-:-:S03]  /*1aa0*/  @!P1 FFMA R3, R3, 1.84467440737095516160e+19, RZ ;  /* 0x5f80000003039823 */ /* 0x000fc600000000ff */
[----:B------:R-:W-:-:S07]  /*1ab0*/  @!P1 IADD3 R5, PT, PT, R5, 0x40, RZ ;  /* 0x0000004005059810 */ /* 0x000fce0007ffe0ff */
.L_x_14:
[----:B------:R-:W-:Y:S01]  /*1ac0*/  LEA R0, R12, 0xc0800000, 0x17 ;  /* 0xc08000000c007811 */ /* 0x000fe200078eb8ff */
[----:B------:R-:W-:Y:S03]  /*1ad0*/  BSSY.RECONVERGENT B2, `(.L_x_19) ;  /* 0x0000036000027945 */ /* 0x000fe60003800200 */
[----:B------:R-:W-:Y:S02]  /*1ae0*/  IADD3 R7, PT, PT, -R0, R3, RZ ;  /* 0x0000000300077210 */ /* 0x000fe40007ffe1ff */
[----:B------:R-:W-:Y:S02]  /*1af0*/  IADD3 R3, PT, PT, R10, -0x7f, RZ ;  /* 0xffffff810a037810 */ /* 0x000fe40007ffe0ff */
[----:B------:R-:W0:Y:S01]  /*1b00*/  MUFU.RCP R8, R7 ;  /* 0x0000000700087308 */ /* 0x000e220000001000 */
[----:B------:R-:W-:Y:S02]  /*1b10*/  FADD.FTZ R9, -R7, -RZ ;  /* 0x800000ff07097221 */ /* 0x000fe40000010100 */
[----:B------:R-:W-:-:S02]  /*1b20*/  IMAD R0, R3, -0x800000, R4 ;  /* 0xff80000003007824 */ /* 0x000fc400078e0204 */
[----:B0-----:R-:W-:-:S04]  /*1b30*/  FFMA R11, R8, R9, 1 ;  /* 0x3f800000080b7423 */ /* 0x001fc80000000009 */
[----:B------:R-:W-:-:S04]  /*1b40*/  FFMA R13, R8, R11, R8 ;  /* 0x0000000b080d7223 */ /* 0x000fc80000000008 */
[----:B------:R-:W-:-:S04]  /*1b50*/  FFMA R4, R0, R13, RZ ;  /* 0x0000000d00047223 */ /* 0x000fc800000000ff */
[----:B------:R-:W-:-:S04]  /*1b60*/  FFMA R11, R9, R4, R0 ;  /* 0x00000004090b7223 */ /* 0x000fc80000000000 */
[----:B------:R-:W-:Y:S01]  /*1b70*/  FFMA R8, R13, R11, R4 ;  /* 0x0000000b0d087223 */ /* 0x000fe20000000004 */
[----:B------:R-:W-:-:S03]  /*1b80*/  IADD3 R4, PT, PT, R3, 0x7f, -R12 ;  /* 0x0000007f03047810 */ /* 0x000fc60007ffe80c */
[----:B------:R-:W-:Y:S02]  /*1b90*/  FFMA R9, R9, R8, R0 ;  /* 0x0000000809097223 */ /* 0x000fe40000000000 */
[----:B------:R-:W-:Y:S02]  /*1ba0*/  IMAD.IADD R4, R4, 0x1, R5 ;  /* 0x0000000104047824 */ /* 0x000fe400078e0205 */
[----:B------:R-:W-:-:S05]  /*1bb0*/  FFMA R0, R13, R9, R8 ;  /* 0x000000090d007223 */ /* 0x000fca0000000008 */
[----:B------:R-:W-:-:S04]  /*1bc0*/  SHF.R.U32.HI R3, RZ, 0x17, R0 ;  /* 0x00000017ff037819 */ /* 0x000fc80000011600 */
[----:B------:R-:W-:-:S04]  /*1bd0*/  LOP3.LUT R3, R3, 0xff, RZ, 0xc0, !PT ;  /* 0x000000ff03037812 */ /* 0x000fc800078ec0ff */
[----:B------:R-:W-:-:S04]  /*1be0*/  IADD3 R7, PT, PT, R3, R4, RZ ;  /* 0x0000000403077210 */ /* 0x000fc80007ffe0ff */
[----:B------:R-:W-:-:S04]  /*1bf0*/  IADD3 R3, PT, PT, R7, -0x1, RZ ;  /* 0xffffffff07037810 */ /* 0x000fc80007ffe0ff */
[----:B------:R-:W-:-:S13]  /*1c00*/  ISETP.GE.U32.AND P0, PT, R3, 0xfe, PT ;  /* 0x000000fe0300780c */ /* 0x000fda0003f06070 */
[----:B------:R-:W-:Y:S05]  /*1c10*/  @!P0 BRA `(.L_x_20) ;  /* 0x0000000000808947 */ /* 0x000fea0003800000 */
[----:B------:R-:W-:-:S13]  /*1c20*/  ISETP.GT.AND P0, PT, R7, 0xfe, PT ;  /* 0x000000fe0700780c */ /* 0x000fda0003f04270 */
[----:B------:R-:W-:Y:S05]  /*1c30*/  @P0 BRA `(.L_x_21) ;  /* 0x00000000006c0947 */ /* 0x000fea0003800000 */
[----:B------:R-:W-:-:S13]  /*1c40*/  ISETP.GE.AND P0, PT, R7, 0x1, PT ;  /* 0x000000010700780c */ /* 0x000fda0003f06270 */
[----:B------:R-:W-:Y:S05]  /*1c50*/  @P0 BRA `(.L_x_22) ;  /* 0x0000000000740947 */ /* 0x000fea0003800000 */
[----:B------:R-:W-:Y:S02]  /*1c60*/  ISETP.GE.AND P0, PT, R7, -0x18, PT ;  /* 0xffffffe80700780c */ /* 0x000fe40003f06270 */
[----:B------:R-:W-:-:S11]  /*1c70*/  LOP3.LUT R0, R0, 0x80000000, RZ, 0xc0, !PT ;  /* 0x8000000000007812 */ /* 0x000fd600078ec0ff */
[----:B------:R-:W-:Y:S05]  /*1c80*/  @!P0 BRA `(.L_x_22) ;  /* 0x0000000000688947 */ /* 0x000fea0003800000 */
[CCC-:B------:R-:W-:Y:S01]  /*1c90*/  FFMA.RZ R3, R13.reuse, R9.reuse, R8.reuse ;  /* 0x000000090d037223 */ /* 0x1c0fe2000000c008 */
[-CC-:B------:R-:W-:Y:S01]  /*1ca0*/  FFMA.RM R4, R13, R9.reuse, R8.reuse ;  /* 0x000000090d047223 */ /* 0x180fe20000004008 */
[C---:B------:R-:W-:Y:S02]  /*1cb0*/  ISETP.NE.AND P2, PT, R7.reuse, RZ, PT ;  /* 0x000000ff0700720c */ /* 0x040fe40003f45270 */
[----:B------:R-:W-:Y:S02]  /*1cc0*/  ISETP.NE.AND P1, PT, R7, RZ, PT ;  /* 0x000000ff0700720c */ /* 0x000fe40003f25270 */
[----:B------:R-:W-:Y:S01]  /*1cd0*/  LOP3.LUT R5, R3, 0x7fffff, RZ, 0xc0, !PT ;  /* 0x007fffff03057812 */ /* 0x000fe200078ec0ff */
[----:B------:R-:W-:Y:S01]  /*1ce0*/  FFMA.RP R3, R13, R9, R8 ;  /* 0x000000090d037223 */ /* 0x000fe20000008008 */
[----:B------:R-:W-:Y:S02]  /*1cf0*/  IADD3 R8, PT, PT, R7, 0x20, RZ ;  /* 0x0000002007087810 */ /* 0x000fe40007ffe0ff */
[----:B------:R-:W-:-:S02]  /*1d00*/  LOP3.LUT R5, R5, 0x800000, RZ, 0xfc, !PT ;  /* 0x0080000005057812 */ /* 0x000fc400078efcff */
[----:B------:R-:W-:Y:S02]  /*1d10*/  IADD3 R7, PT, PT, -R7, RZ, RZ ;  /* 0x000000ff07077210 */ /* 0x000fe40007ffe1ff */
[----:B------:R-:W-:Y:S02]  /*1d20*/  SHF.L.U32 R8, R5, R8, RZ ;  /* 0x0000000805087219 */ /* 0x000fe400000006ff */
[----:B------:R-:W-:Y:S02]  /*1d30*/  FSETP.NEU.FTZ.AND P0, PT, R3, R4, PT ;  /* 0x000000040300720b */ /* 0x000fe40003f1d000 */
[----:B------:R-:W-:Y:S02]  /*1d40*/  SEL R4, R7, RZ, P2 ;  /* 0x000000ff07047207 */ /* 0x000fe40001000000 */
[----:B------:R-:W-:Y:S02]  /*1d50*/  ISETP.NE.AND P1, PT, R8, RZ, P1 ;  /* 0x000000ff0800720c */ /* 0x000fe40000f25270 */
[----:B------:R-:W-:-:S02]  /*1d60*/  SHF.R.U32.HI R4, RZ, R4, R5 ;  /* 0x00000004ff047219 */ /* 0x000fc40000011605 */
[----:B------:R-:W-:Y:S02]  /*1d70*/  PLOP3.LUT P0, PT, P0, P1, PT, 0xf8, 0x8f ;  /* 0x00000000008f781c */ /* 0x000fe40000703f70 */
[----:B------:R-:W-:Y:S02]  /*1d80*/  SHF.R.U32.HI R8, RZ, 0x1, R4 ;  /* 0x00000001ff087819 */ /* 0x000fe40000011604 */
[----:B------:R-:W-:-:S04]  /*1d90*/  SEL R3, RZ, 0x1, !P0 ;  /* 0x00000001ff037807 */ /* 0x000fc80004000000 */
[----:B------:R-:W-:-:S04]  /*1da0*/  LOP3.LUT R3, R3, 0x1, R8, 0xf8, !PT ;  /* 0x0000000103037812 */ /* 0x000fc800078ef808 */
[----:B------:R-:W-:-:S04]  /*1db0*/  LOP3.LUT R3, R3, R4, RZ, 0xc0, !PT ;  /* 0x0000000403037212 */ /* 0x000fc800078ec0ff */
[----:B------:R-:W-:-:S04]  /*1dc0*/  IADD3 R3, PT, PT, R8, R3, RZ ;  /* 0x0000000308037210 */ /* 0x000fc80007ffe0ff */
[----:B------:R-:W-:Y:S01]  /*1dd0*/  LOP3.LUT R0, R3, R0, RZ, 0xfc, !PT ;  /* 0x0000000003007212 */ /* 0x000fe200078efcff */
[----:B------:R-:W-:Y:S06]  /*1de0*/  BRA `(.L_x_22) ;  /* 0x0000000000107947 */ /* 0x000fec0003800000 */
.L_x_21:
[----:B------:R-:W-:-:S04]  /*1df0*/  LOP3.LUT R0, R0, 0x80000000, RZ, 0xc0, !PT ;  /* 0x8000000000007812 */ /* 0x000fc800078ec0ff */
[----:B------:R-:W-:Y:S01]  /*1e00*/  LOP3.LUT R0, R0, 0x7f800000, RZ, 0xfc, !PT ;  /* 0x7f80000000007812 */ /* 0x000fe200078efcff */
[----:B------:R-:W-:Y:S06]  /*1e10*/  BRA `(.L_x_22) ;  /* 0x0000000000047947 */ /* 0x000fec0003800000 */
.L_x_20:
[----:B------:R-:W-:-:S07]  /*1e20*/  LEA R0, R4, R0, 0x17 ;  /* 0x0000000004007211 */ /* 0x000fce00078eb8ff */
.L_x_22:
[----:B------:R-:W-:Y:S05]  /*1e30*/  BSYNC.RECONVERGENT B2 ;  /* 0x0000000000027941 */ /* 0x000fea0003800200 */
.L_x_19:
[----:B------:R-:W-:Y:S05]  /*1e40*/  BRA `(.L_x_23) ;  /* 0x0000000000207947 */ /* 0x000fea0003800000 */
.L_x_18:
[----:B------:R-:W-:-:S04]  /*1e50*/  LOP3.LUT R0, R3, 0x80000000, R4, 0x48, !PT ;  /* 0x8000000003007812 */ /* 0x000fc800078e4804 */
[----:B------:R-:W-:Y:S01]  /*1e60*/  LOP3.LUT R0, R0, 0x7f800000, RZ, 0xfc, !PT ;  /* 0x7f80000000007812 */ /* 0x000fe200078efcff */
[----:B------:R-:W-:Y:S06]  /*1e70*/  BRA `(.L_x_23) ;  /* 0x0000000000147947 */ /* 0x000fec0003800000 */
.L_x_17:
[----:B------:R-:W-:Y:S01]  /*1e80*/  LOP3.LUT R0, R3, 0x80000000, R4, 0x48, !PT ;  /* 0x8000000003007812 */ /* 0x000fe200078e4804 */
[----:B------:R-:W-:Y:S06]  /*1e90*/  BRA `(.L_x_23) ;  /* 0x00000000000c7947 */ /* 0x000fec0003800000 */
.L_x_16:
[----:B------:R-:W0:Y:S01]  /*1ea0*/  MUFU.RSQ R0, -QNAN ;  /* 0xffc0000000007908 */ /* 0x000e220000001400 */
[----:B------:R-:W-:Y:S05]  /*1eb0*/  BRA `(.L_x_23) ;  /* 0x0000000000047947 */ /* 0x000fea0003800000 */
.L_x_15:
[----:B------:R-:W-:-:S07]  /*1ec0*/  FADD.FTZ R0, R0, R3 ;  /* 0x0000000300007221 */ /* 0x000fce0000010000 */
.L_x_23:
[----:B------:R-:W-:Y:S05]  /*1ed0*/  BSYNC.RECONVERGENT B1 ;  /* 0x0000000000017941 */ /* 0x000fea0003800200 */
.L_x_13:
[----:B------:R-:W-:-:S04]  /*1ee0*/  HFMA2 R3, -RZ, RZ, 0, 0 ;  /* 0x00000000ff037431 */ /* 0x000fc800000001ff */
[----:B0-----:R-:W-:Y:S05]  /*1ef0*/  RET.REL.NODEC R2 `(_Z27softmax_uniform_int8_kernelPKfPiii) ;  /* 0xffffffe002407950 */ /* 0x001fea0003c3ffff */
.L_x_24:
[----:B------:R-:W-:-:S00]  /*1f00*/  BRA `(.L_x_24) ;  /* 0xfffffffc00fc7947 */ /* 0x000fc0000383ffff */
[----:B------:R-:W-:-:S00]  /*1f10*/  NOP ;  /* 0x0000000000007918 */ /* 0x000fc00000000000 */
        /* <DEDUP_REMOVED lines=14> */
.L_x_25:


//--------------------- .nv.global.init           --------------------------
	.section	.nv.global.init,"aw",@progbits
	.align	4
.nv.global.init:
	.type		mrg32k3aM1SubSeq,@object
	.size		mrg32k3aM1SubSeq,(mrg32k3aM2SubSeq - mrg32k3aM1SubSeq)
mrg32k3aM1SubSeq:
        /*0000*/ 	.byte	0x0b, 0xcc, 0xee, 0x04, 0x73, 0x29, 0x8b, 0x6f, 0xf6, 0x53, 0x03, 0xf6, 0x23, 0xf6, 0xea, 0xda
        /* <DEDUP_REMOVED lines=125> */
	.type		mrg32k3aM2SubSeq,@object
	.size		mrg32k3aM2SubSeq,(mrg32k3aM1 - mrg32k3aM2SubSeq)
mrg32k3aM2SubSeq:
        /* <DEDUP_REMOVED lines=126> */
	.type		mrg32k3aM1,@object
	.size		mrg32k3aM1,(mrg32k3aM1Seq - mrg32k3aM1)
mrg32k3aM1:
        /* <DEDUP_REMOVED lines=144> */
	.type		mrg32k3aM1Seq,@object
	.size		mrg32k3aM1Seq,(mrg32k3aM2 - mrg32k3aM1Seq)
mrg32k3aM1Seq:
        /* <DEDUP_REMOVED lines=144> */
	.type		mrg32k3aM2,@object
	.size		mrg32k3aM2,(mrg32k3aM2Seq - mrg32k3aM2)
mrg32k3aM2:
        /* <DEDUP_REMOVED lines=144> */
	.type		mrg32k3aM2Seq,@object
	.size		mrg32k3aM2Seq,(precalc_xorwow_matrix - mrg32k3aM2Seq)
mrg32k3aM2Seq:
        /* <DEDUP_REMOVED lines=144> */
	.type		precalc_xorwow_matrix,@object
	.size		precalc_xorwow_matrix,(precalc_xorwow_offset_matrix - precalc_xorwow_matrix)
precalc_xorwow_matrix:
        /* <DEDUP_REMOVED lines=6400> */
	.type		precalc_xorwow_offset_matrix,@object
	.size		precalc_xorwow_offset_matrix,(.L_1 - precalc_xorwow_offset_matrix)
precalc_xorwow_offset_matrix:
        /* <DEDUP_REMOVED lines=6400> */
.L_1:


//--------------------- .nv.shared.reserved.0     --------------------------
	.section	.nv.shared.reserved.0,"aw",@nobits
	.weak		__nv_reservedSMEM_offset_0_alias
	.size		__nv_reservedSMEM_offset_0_alias, 0, 64
	.other		__nv_reservedSMEM_offset_0_alias,@"STO_CUDA_RESERVED_SHARED STV_DEFAULT"
__nv_reservedSMEM_offset_0_alias:
	.zero		0
	.zero		64


//--------------------- .nv.constant0._Z27softmax_uniform_int8_kernelPKfPiii --------------------------
	.section	.nv.constant0._Z27softmax_uniform_int8_kernelPKfPiii,"a",@progbits
	.sectionflags	@""
	.align	4
.nv.constant0._Z27softmax_uniform_int8_kernelPKfPiii:
	.zero		920


//--------------------- SYMBOLS --------------------------

	.type		.nv.reservedSmem.offset0,@object
	.size		.nv.reservedSmem.offset0,0x4
